// auto-generated by cutlass_sweep.conv — config: {"arch": "sm_100", "cluster_m": 2, "cluster_n": 1, "conv_kind": "fprop", "dtype": "e4m3", "ndim": 3, "tile_k": 64, "tile_m": 256, "tile_n": 128}
#include "cutlass/cutlass.h"
#include "cute/tensor.hpp"
#include "cutlass/kernel_hardware_info.hpp"
#include "cutlass/conv/convolution.h"
#include "cutlass/conv/dispatch_policy.hpp"
#include "cutlass/conv/collective/collective_builder.hpp"
#include "cutlass/conv/kernel/conv_universal.hpp"
#include "cutlass/conv/device/conv_universal_adapter.hpp"
#include "cutlass/epilogue/collective/collective_builder.hpp"

using namespace cute;
using Elem = cutlass::float_e4m3_t;
using Acc  = float;
using LayoutAB = cutlass::layout::TensorNDHWC;
using LayoutC  = cutlass::layout::TensorNDHWC;
constexpr auto ConvOp = cutlass::conv::Operator::kFprop;
using TileShape    = Shape<_256, _128, Shape<_64>>;
using ClusterShape = Shape<_2, _1, _1>;

using CollectiveEpilogue = typename cutlass::epilogue::collective::CollectiveBuilder<
    cutlass::arch::Sm100, cutlass::arch::OpClassTensorOp,
    TileShape, ClusterShape,
    cutlass::epilogue::collective::EpilogueTileAuto,
    Acc, Acc,
    Elem, LayoutC, 128 / cutlass::sizeof_bits<Elem>::value,
    Elem, LayoutC, 128 / cutlass::sizeof_bits<Elem>::value,
    cutlass::epilogue::collective::EpilogueScheduleAuto
  >::CollectiveOp;

using CollectiveMainloop = typename cutlass::conv::collective::CollectiveBuilder<
    cutlass::arch::Sm100, cutlass::arch::OpClassTensorOp, ConvOp,
    Elem, LayoutAB, 128 / cutlass::sizeof_bits<Elem>::value,
    Elem, LayoutAB, 128 / cutlass::sizeof_bits<Elem>::value,
    Acc,
    TileShape, ClusterShape,
    cutlass::conv::collective::StageCountAutoCarveout<
        static_cast<int>(sizeof(typename CollectiveEpilogue::SharedStorage))>,
    cutlass::conv::collective::KernelScheduleAuto
  >::CollectiveOp;

using ProblemShape = cutlass::conv::ConvProblemShape<
    ConvOp, CollectiveMainloop::DispatchPolicy::NumSpatialDimensions>;
using ConvKernel = cutlass::conv::kernel::ConvUniversal<
    ProblemShape, CollectiveMainloop, CollectiveEpilogue>;
using Conv = cutlass::conv::device::ConvUniversalAdapter<ConvKernel>;

auto* _anchor = &cutlass::device_kernel<ConvKernel>;


// ===== COMPILED SASS (sm_100a) =====

	.target	sm_100a

	.elftype	@"ET_EXEC"


//--------------------- .note.nv.tkinfo           --------------------------
	.section	.note.nv.tkinfo,"",@"SHT_NOTE"
	.sectionflags	@"SHF_NOTE_NV_TKINFO"
	.tkinfo
        /*0018*/ 	.word	0x00000002
        /*0030*/ 	.string	""
        /*0030*/ 	.string	"ptxas"
        /*0030*/ 	.string	"Cuda compilation tools, release 13.0, V13.0.88"
        /*0030*/ 	.string	"Build cuda_13.0.r13.0/compiler.36424714_0"
        /*0030*/ 	.string	"-arch sm_100a -m 64 "



//--------------------- .note.nv.cuinfo           --------------------------
	.section	.note.nv.cuinfo,"",@"SHT_NOTE"
	.sectionflags	@"SHF_NOTE_NV_CUINFO"
        /*0018*/ 	.short	0x0002
        /*001a*/ 	.short	0x0064
        /*001c*/ 	.short	0x0082
	.zero		2


//--------------------- .nv.info                  --------------------------
	.section	.nv.info,"",@"SHT_CUDA_INFO"
	.align	4


	//----- nvinfo : EIATTR_REGCOUNT
	.align		4
        /*0000*/ 	.byte	0x04, 0x2f
        /*0002*/ 	.short	(.L_19 - .L_18)
	.align		4
.L_18:
        /*0004*/ 	.word	index@(_ZN7cutlass13device_kernelINS_4conv6kernel13ConvUniversalINS1_16ConvProblemShapeILNS1_8OperatorE0ELi3EEENS1_10collective14CollectiveConvINS1_47MainloopSm100TmaUmmaWarpSpecializedImplicitGemmILS5_0ELi16ELi3ELi1ELi2EN4cute5tupleIJNSA_1CILi2EEENSC_ILi1EEESE_EEEEENSB_IJNSC_ILi256EEENSC_ILi128EEENSB_IJNSC_ILi64EEEEEEEEENS_12float_e4m3_tESM_NSA_8TiledMMAINSA_8MMA_AtomIJNSA_10MMA_TraitsINSA_25SM100_MMA_F8F6F4_2x1SM_SSEJSM_SM_fSH_SI_NSA_17integral_constantINSA_4UMMA5MajorELST_0EEESU_NSR_INSS_7ScaleInELSV_0EEESW_EEEEEENSA_6LayoutINSB_IJSE_SE_SE_EEENSB_IJNSC_ILi0EEES11_S11_EEEEENSB_IJNSA_10UnderscoreES14_S14_EEEEENS7_6detail27Sm100ImplicitGemmTileTraitsINSA_25SM100_TMA_2SM_LOAD_IM2COLENSA_14ComposedLayoutINSA_7SwizzleILi2ELi4ELi3EEENSA_18smem_ptr_flag_bitsILi8EEENSZ_INSB_IJNSC_ILi8EEESJ_EEENSB_IJSJ_SE_EEEEEEEvEENS18_INSA_18SM100_TMA_2SM_LOADES1J_vEEEENS_8epilogue10collective18CollectiveEpilogueINS1O_23Sm100TmaWarpSpecializedILi2ELi2ELi64ELb0ELb0EEEJNSB_IJSI_SI_SK_EEENSB_IJNSZ_ISI_SE_EENSZ_ISJ_SE_EEEEESM_NSB_IJNSB_IJllllEEESE_S11_EEESM_S1Y_NS1O_6fusion15FusionCallbacksIS1S_NS1Z_17LinearCombinationISM_fSM_fLNS_15FloatRoundStyleE2EEES1T_S1W_JEEENSA_5SM1004TMEM4LOAD26SM100_TMEM_LOAD_32dp32b64xENSA_20SM90_TMA_LOAD_IM2COLES1J_NSA_39AutoVectorizingCopyWithAssumedAlignmentILi128EEENSA_21SM90_TMA_STORE_IM2COLES1J_S2B_S2B_EEEvvEEEEvNT_6ParamsE)
        /*0008*/ 	.word	0x000000d1


	//----- nvinfo : EIATTR_FRAME_SIZE
	.align		4
.L_19:
        /*000c*/ 	.byte	0x04, 0x11
        /*000e*/ 	.short	(.L_21 - .L_20)
	.align		4
.L_20:
        /*0010*/ 	.word	index@($__internal_2_$__cuda_sm10x_tcgen05_guardrail_trap_unallocated_columns_being_dealloced)
        /*0014*/ 	.word	0x00000008


	//----- nvinfo : EIATTR_FRAME_SIZE
	.align		4
.L_21:
        /*0018*/ 	.byte	0x04, 0x11
        /*001a*/ 	.short	(.L_23 - .L_22)
	.align		4
.L_22:
        /*001c*/ 	.word	index@($__internal_1_$__cuda_sm10x_tcgen05_guardrail_trap_phase_invalid_during_alloc)
        /*0020*/ 	.word	0x00000008


	//----- nvinfo : EIATTR_FRAME_SIZE
	.align		4
.L_23:
        /*0024*/ 	.byte	0x04, 0x11
        /*0026*/ 	.short	(.L_25 - .L_24)
	.align		4
.L_24:
        /*0028*/ 	.word	index@($__internal_0_$__cuda_sm10x_tcgen05_guardrail_trap_col_being_dealloced_not_returned_by_alloc)
        /*002c*/ 	.word	0x00000008


	//----- nvinfo : EIATTR_FRAME_SIZE
	.align		4
.L_25:
        /*0030*/ 	.byte	0x04, 0x11
        /*0032*/ 	.short	(.L_27 - .L_26)
	.align		4
.L_26:
        /*0034*/ 	.word	index@(_ZN7cutlass13device_kernelINS_4conv6kernel13ConvUniversalINS1_16ConvProblemShapeILNS1_8OperatorE0ELi3EEENS1_10collective14CollectiveConvINS1_47MainloopSm100TmaUmmaWarpSpecializedImplicitGemmILS5_0ELi16ELi3ELi1ELi2EN4cute5tupleIJNSA_1CILi2EEENSC_ILi1EEESE_EEEEENSB_IJNSC_ILi256EEENSC_ILi128EEENSB_IJNSC_ILi64EEEEEEEEENS_12float_e4m3_tESM_NSA_8TiledMMAINSA_8MMA_AtomIJNSA_10MMA_TraitsINSA_25SM100_MMA_F8F6F4_2x1SM_SSEJSM_SM_fSH_SI_NSA_17integral_constantINSA_4UMMA5MajorELST_0EEESU_NSR_INSS_7ScaleInELSV_0EEESW_EEEEEENSA_6LayoutINSB_IJSE_SE_SE_EEENSB_IJNSC_ILi0EEES11_S11_EEEEENSB_IJNSA_10UnderscoreES14_S14_EEEEENS7_6detail27Sm100ImplicitGemmTileTraitsINSA_25SM100_TMA_2SM_LOAD_IM2COLENSA_14ComposedLayoutINSA_7SwizzleILi2ELi4ELi3EEENSA_18smem_ptr_flag_bitsILi8EEENSZ_INSB_IJNSC_ILi8EEESJ_EEENSB_IJSJ_SE_EEEEEEEvEENS18_INSA_18SM100_TMA_2SM_LOADES1J_vEEEENS_8epilogue10collective18CollectiveEpilogueINS1O_23Sm100TmaWarpSpecializedILi2ELi2ELi64ELb0ELb0EEEJNSB_IJSI_SI_SK_EEENSB_IJNSZ_ISI_SE_EENSZ_ISJ_SE_EEEEESM_NSB_IJNSB_IJllllEEESE_S11_EEESM_S1Y_NS1O_6fusion15FusionCallbacksIS1S_NS1Z_17LinearCombinationISM_fSM_fLNS_15FloatRoundStyleE2EEES1T_S1W_JEEENSA_5SM1004TMEM4LOAD26SM100_TMEM_LOAD_32dp32b64xENSA_20SM90_TMA_LOAD_IM2COLES1J_NSA_39AutoVectorizingCopyWithAssumedAlignmentILi128EEENSA_21SM90_TMA_STORE_IM2COLES1J_S2B_S2B_EEEvvEEEEvNT_6ParamsE)
        /*0038*/ 	.word	0x00000008


	//----- nvinfo : EIATTR_MIN_STACK_SIZE
	.align		4
.L_27:
        /*003c*/ 	.byte	0x04, 0x12
        /*003e*/ 	.short	(.L_29 - .L_28)
	.align		4
.L_28:
        /*0040*/ 	.word	index@(_ZN7cutlass13device_kernelINS_4conv6kernel13ConvUniversalINS1_16ConvProblemShapeILNS1_8OperatorE0ELi3EEENS1_10collective14CollectiveConvINS1_47MainloopSm100TmaUmmaWarpSpecializedImplicitGemmILS5_0ELi16ELi3ELi1ELi2EN4cute5tupleIJNSA_1CILi2EEENSC_ILi1EEESE_EEEEENSB_IJNSC_ILi256EEENSC_ILi128EEENSB_IJNSC_ILi64EEEEEEEEENS_12float_e4m3_tESM_NSA_8TiledMMAINSA_8MMA_AtomIJNSA_10MMA_TraitsINSA_25SM100_MMA_F8F6F4_2x1SM_SSEJSM_SM_fSH_SI_NSA_17integral_constantINSA_4UMMA5MajorELST_0EEESU_NSR_INSS_7ScaleInELSV_0EEESW_EEEEEENSA_6LayoutINSB_IJSE_SE_SE_EEENSB_IJNSC_ILi0EEES11_S11_EEEEENSB_IJNSA_10UnderscoreES14_S14_EEEEENS7_6detail27Sm100ImplicitGemmTileTraitsINSA_25SM100_TMA_2SM_LOAD_IM2COLENSA_14ComposedLayoutINSA_7SwizzleILi2ELi4ELi3EEENSA_18smem_ptr_flag_bitsILi8EEENSZ_INSB_IJNSC_ILi8EEESJ_EEENSB_IJSJ_SE_EEEEEEEvEENS18_INSA_18SM100_TMA_2SM_LOADES1J_vEEEENS_8epilogue10collective18CollectiveEpilogueINS1O_23Sm100TmaWarpSpecializedILi2ELi2ELi64ELb0ELb0EEEJNSB_IJSI_SI_SK_EEENSB_IJNSZ_ISI_SE_EENSZ_ISJ_SE_EEEEESM_NSB_IJNSB_IJllllEEESE_S11_EEESM_S1Y_NS1O_6fusion15FusionCallbacksIS1S_NS1Z_17LinearCombinationISM_fSM_fLNS_15FloatRoundStyleE2EEES1T_S1W_JEEENSA_5SM1004TMEM4LOAD26SM100_TMEM_LOAD_32dp32b64xENSA_20SM90_TMA_LOAD_IM2COLES1J_NSA_39AutoVectorizingCopyWithAssumedAlignmentILi128EEENSA_21SM90_TMA_STORE_IM2COLES1J_S2B_S2B_EEEvvEEEEvNT_6ParamsE)
        /*0044*/ 	.word	0x00000008
.L_29:


//--------------------- .nv.compat                --------------------------
	.section	.nv.compat,"",@"SHT_CUDA_COMPAT_INFO"
	.align	4
        /*0000*/ 	.byte	0x02, 0x09, 0x01, 0x00, 0x02, 0x02, 0x02, 0x00, 0x02, 0x05, 0x05, 0x00, 0x03, 0x07, 0x01, 0x01
        /*0010*/ 	.byte	0x02, 0x03, 0x01, 0x00, 0x02, 0x06, 0x01, 0x00, 0x04, 0x0b, 0x08, 0x00, 0x09, 0x00, 0x00, 0x00
        /*0020*/ 	.byte	0x00, 0x00, 0x00, 0x00


//--------------------- .nv.info._ZN7cutlass13device_kernelINS_4conv6kernel13ConvUniversalINS1_16ConvProblemShapeILNS1_8OperatorE0ELi3EEENS1_10collective14CollectiveConvINS1_47MainloopSm100TmaUmmaWarpSpecializedImplicitGemmILS5_0ELi16ELi3ELi1ELi2EN4cute5tupleIJNSA_1CILi2EEENSC_ILi1EEESE_EEEEENSB_IJNSC_ILi256EEENSC_ILi128EEENSB_IJNSC_ILi64EEEEEEEEENS_12float_e4m3_tESM_NSA_8TiledMMAINSA_8MMA_AtomIJNSA_10MMA_TraitsINSA_25SM100_MMA_F8F6F4_2x1SM_SSEJSM_SM_fSH_SI_NSA_17integral_constantINSA_4UMMA5MajorELST_0EEESU_NSR_INSS_7ScaleInELSV_0EEESW_EEEEEENSA_6LayoutINSB_IJSE_SE_SE_EEENSB_IJNSC_ILi0EEES11_S11_EEEEENSB_IJNSA_10UnderscoreES14_S14_EEEEENS7_6detail27Sm100ImplicitGemmTileTraitsINSA_25SM100_TMA_2SM_LOAD_IM2COLENSA_14ComposedLayoutINSA_7SwizzleILi2ELi4ELi3EEENSA_18smem_ptr_flag_bitsILi8EEENSZ_INSB_IJNSC_ILi8EEESJ_EEENSB_IJSJ_SE_EEEEEEEvEENS18_INSA_18SM100_TMA_2SM_LOADES1J_vEEEENS_8epilogue10collective18CollectiveEpilogueINS1O_23Sm100TmaWarpSpecializedILi2ELi2ELi64ELb0ELb0EEEJNSB_IJSI_SI_SK_EEENSB_IJNSZ_ISI_SE_EENSZ_ISJ_SE_EEEEESM_NSB_IJNSB_IJllllEEESE_S11_EEESM_S1Y_NS1O_6fusion15FusionCallbacksIS1S_NS1Z_17LinearCombinationISM_fSM_fLNS_15FloatRoundStyleE2EEES1T_S1W_JEEENSA_5SM1004TMEM4LOAD26SM100_TMEM_LOAD_32dp32b64xENSA_20SM90_TMA_LOAD_IM2COLES1J_NSA_39AutoVectorizingCopyWithAssumedAlignmentILi128EEENSA_21SM90_TMA_STORE_IM2COLES1J_S2B_S2B_EEEvvEEEEvNT_6ParamsE --------------------------
	.section	.nv.info._ZN7cutlass13device_kernelINS_4conv6kernel13ConvUniversalINS1_16ConvProblemShapeILNS1_8OperatorE0ELi3EEENS1_10collective14CollectiveConvINS1_47MainloopSm100TmaUmmaWarpSpecializedImplicitGemmILS5_0ELi16ELi3ELi1ELi2EN4cute5tupleIJNSA_1CILi2EEENSC_ILi1EEESE_EEEEENSB_IJNSC_ILi256EEENSC_ILi128EEENSB_IJNSC_ILi64EEEEEEEEENS_12float_e4m3_tESM_NSA_8TiledMMAINSA_8MMA_AtomIJNSA_10MMA_TraitsINSA_25SM100_MMA_F8F6F4_2x1SM_SSEJSM_SM_fSH_SI_NSA_17integral_constantINSA_4UMMA5MajorELST_0EEESU_NSR_INSS_7ScaleInELSV_0EEESW_EEEEEENSA_6LayoutINSB_IJSE_SE_SE_EEENSB_IJNSC_ILi0EEES11_S11_EEEEENSB_IJNSA_10UnderscoreES14_S14_EEEEENS7_6detail27Sm100ImplicitGemmTileTraitsINSA_25SM100_TMA_2SM_LOAD_IM2COLENSA_14ComposedLayoutINSA_7SwizzleILi2ELi4ELi3EEENSA_18smem_ptr_flag_bitsILi8EEENSZ_INSB_IJNSC_ILi8EEESJ_EEENSB_IJSJ_SE_EEEEEEEvEENS18_INSA_18SM100_TMA_2SM_LOADES1J_vEEEENS_8epilogue10collective18CollectiveEpilogueINS1O_23Sm100TmaWarpSpecializedILi2ELi2ELi64ELb0ELb0EEEJNSB_IJSI_SI_SK_EEENSB_IJNSZ_ISI_SE_EENSZ_ISJ_SE_EEEEESM_NSB_IJNSB_IJllllEEESE_S11_EEESM_S1Y_NS1O_6fusion15FusionCallbacksIS1S_NS1Z_17LinearCombinationISM_fSM_fLNS_15FloatRoundStyleE2EEES1T_S1W_JEEENSA_5SM1004TMEM4LOAD26SM100_TMEM_LOAD_32dp32b64xENSA_20SM90_TMA_LOAD_IM2COLES1J_NSA_39AutoVectorizingCopyWithAssumedAlignmentILi128EEENSA_21SM90_TMA_STORE_IM2COLES1J_S2B_S2B_EEEvvEEEEvNT_6ParamsE,"",@"SHT_CUDA_INFO"
	.sectionflags	@""
	.align	4


	//----- nvinfo : EIATTR_CUDA_API_VERSION
	.align		4
        /*0000*/ 	.byte	0x04, 0x37
        /*0002*/ 	.short	(.L_31 - .L_30)
.L_30:
        /*0004*/ 	.word	0x00000082


	//----- nvinfo : EIATTR_KPARAM_INFO
	.align		4
.L_31:
        /*0008*/ 	.byte	0x04, 0x17
        /*000a*/ 	.short	(.L_33 - .L_32)
.L_32:
        /*000c*/ 	.word	0x00000000
        /*0010*/ 	.short	0x0000
        /*0012*/ 	.short	0x0000
        /*0014*/ 	.byte	0x00, 0xf0, 0x01, 0x24


	//----- nvinfo : EIATTR_AT_ENTRY_FRAGMENTS
	.align		4
.L_33:
        /*0018*/ 	.byte	0x04, 0x4f
        /*001a*/ 	.short	(.L_35 - .L_34)


	//   ....[0]....
.L_34:
        /*001c*/ 	.word	0x00000007


	//----- nvinfo : EIATTR_RESERVED_SMEM_USED
	.align		4
.L_35:
        /*0020*/ 	.byte	0x01, 0x41
	.zero		2


	//----- nvinfo : EIATTR_SPARSE_MMA_MASK
	.align		4
        /*0024*/ 	.byte	0x03, 0x50
        /*0026*/ 	.short	0x0000


	//----- nvinfo : EIATTR_TCGEN05_2CTA_USED
	.align		4
        /*0028*/ 	.byte	0x01, 0x52
	.zero		2


	//----- nvinfo : EIATTR_MAXREG_COUNT
	.align		4
        /*002c*/ 	.byte	0x03, 0x1b
        /*002e*/ 	.short	0x00ff


	//----- nvinfo : EIATTR_NUM_BARRIERS
	.align		4
        /*0030*/ 	.byte	0x02, 0x4c
        /*0032*/ 	.byte	0x07
	.zero		1


	//----- nvinfo : EIATTR_EXTERNS
	.align		4
        /*0034*/ 	.byte	0x04, 0x0f
        /*0036*/ 	.short	(.L_37 - .L_36)


	//   ....[0]....
	.align		4
.L_36:
        /*0038*/ 	.word	index@(__assertfail)


	//----- nvinfo : EIATTR_MERCURY_ISA_VERSION
	.align		4
.L_37:
        /*003c*/ 	.byte	0x03, 0x5f
        /*003e*/ 	.short	0x0101


	//----- nvinfo : EIATTR_INT_WARP_WIDE_INSTR_OFFSETS
	.align		4
        /*0040*/ 	.byte	0x04, 0x31
        /*0042*/ 	.short	(.L_39 - .L_38)


	//   ....[0]....
.L_38:
        /*0044*/ 	.word	0x00000d60


	//   ....[1]....
        /*0048*/ 	.word	0x00000e00


	//   ....[2]....
        /*004c*/ 	.word	0x00004b90


	//   ....[3]....
        /*0050*/ 	.word	0x00004bb0


	//   ....[4]....
        /*0054*/ 	.word	0x00004be0


	//   ....[5]....
        /*0058*/ 	.word	0x00005900


	//   ....[6]....
        /*005c*/ 	.word	0x00005990


	//   ....[7]....
        /*0060*/ 	.word	0x00005a90


	//   ....[8]....
        /*0064*/ 	.word	0x00005bb0


	//----- nvinfo : EIATTR_COOP_GROUP_MASK_REGIDS
	.align		4
.L_39:
        /*0068*/ 	.byte	0x04, 0x29
        /*006a*/ 	.short	(.L_41 - .L_40)


	//   ....[0]....
.L_40:
        /*006c*/ 	.word	0xffffffff


	//   ....[1]....
        /*0070*/ 	.word	0xffffffff


	//   ....[2]....
        /*0074*/ 	.word	0xffffffff


	//   ....[3]....
        /*0078*/ 	.word	0xffffffff


	//   ....[4]....
        /*007c*/ 	.word	0xffffffff


	//   ....[5]....
        /*0080*/ 	.word	0xffffffff


	//   ....[6]....
        /*0084*/ 	.word	0xffffffff


	//   ....[7]....
        /*0088*/ 	.word	0xffffffff


	//   ....[8]....
        /*008c*/ 	.word	0xffffffff


	//   ....[9]....
        /*0090*/ 	.word	0xffffffff


	//   ....[10]....
        /*0094*/ 	.word	0xffffffff


	//   ....[11]....
        /*0098*/ 	.word	0xffffffff


	//   ....[12]....
        /*009c*/ 	.word	0xffffffff


	//----- nvinfo : EIATTR_COOP_GROUP_INSTR_OFFSETS
	.align		4
.L_41:
        /*00a0*/ 	.byte	0x04, 0x28
        /*00a2*/ 	.short	(.L_43 - .L_42)


	//   ....[0]....
.L_42:
        /*00a4*/ 	.word	0x000000d0


	//   ....[1]....
        /*00a8*/ 	.word	0x00000540


	//   ....[2]....
        /*00ac*/ 	.word	0x00000880


	//   ....[3]....
        /*00b0*/ 	.word	0x000009d0


	//   ....[4]....
        /*00b4*/ 	.word	0x00000ac0


	//   ....[5]....
        /*00b8*/ 	.word	0x00000c00


	//   ....[6]....
        /*00bc*/ 	.word	0x00000e80


	//   ....[7]....
        /*00c0*/ 	.word	0x000027b0


	//   ....[8]....
        /*00c4*/ 	.word	0x00003b50


	//   ....[9]....
        /*00c8*/ 	.word	0x00004020


	//   ....[10]....
        /*00cc*/ 	.word	0x00004050


	//   ....[11]....
        /*00d0*/ 	.word	0x00004ab0


	//   ....[12]....
        /*00d4*/ 	.word	0x00004cb0


	//----- nvinfo : EIATTR_VRC_CTA_INIT_COUNT
	.align		4
.L_43:
        /*00d8*/ 	.byte	0x02, 0x4a
        /*00da*/ 	.byte	0x80
	.zero		1


	//----- nvinfo : EIATTR_SYSCALL_OFFSETS
	.align		4
        /*00dc*/ 	.byte	0x04, 0x46
        /*00de*/ 	.short	(.L_45 - .L_44)


	//   ....[0]....
.L_44:
        /*00e0*/ 	.word	0x00006770


	//   ....[1]....
        /*00e4*/ 	.word	0x000068b0


	//   ....[2]....
        /*00e8*/ 	.word	0x00007370


	//   ....[3]....
        /*00ec*/ 	.word	0x000089b0


	//----- nvinfo : EIATTR_MBARRIER_INSTR_OFFSETS
	.align		4
.L_45:
        /*00f0*/ 	.byte	0x04, 0x39
        /*00f2*/ 	.short	(.L_47 - .L_46)


	//   ....[0]....
.L_46:
        /*00f4*/ 	.word	0x00000660
        /*00f8*/ 	.word	0x000000ff
        /*00fc*/ 	.word	0x00000000
        /*0100*/ 	.short	0x0100
        /*0102*/ 	.byte	0x04
	.zero		1


	//   ....[1]....
        /*0104*/ 	.word	0x00000670
        /*0108*/ 	.word	0x000000ff
        /*010c*/ 	.word	0x00000080
        /*0110*/ 	.short	0x0100
        /*0112*/ 	.byte	0x04
	.zero		1


	//   ....[2]....
        /*0114*/ 	.word	0x00000680
        /*0118*/ 	.word	0x000000ff
        /*011c*/ 	.word	0x00000008
        /*0120*/ 	.short	0x0100
        /*0122*/ 	.byte	0x04
	.zero		1


	//   ....[3]....
        /*0124*/ 	.word	0x00000690
        /*0128*/ 	.word	0x000000ff
        /*012c*/ 	.word	0x00000088
        /*0130*/ 	.short	0x0100
        /*0132*/ 	.byte	0x04
	.zero		1


	//   ....[4]....
        /*0134*/ 	.word	0x000006a0
        /*0138*/ 	.word	0x000000ff
        /*013c*/ 	.word	0x00000010
        /*0140*/ 	.short	0x0100
        /*0142*/ 	.byte	0x04
	.zero		1


	//   ....[5]....
        /*0144*/ 	.word	0x000006b0
        /*0148*/ 	.word	0x000000ff
        /*014c*/ 	.word	0x00000090
        /*0150*/ 	.short	0x0100
        /*0152*/ 	.byte	0x04
	.zero		1


	//   ....[6]....
        /*0154*/ 	.word	0x000006c0
        /*0158*/ 	.word	0x000000ff
        /*015c*/ 	.word	0x00000018
        /*0160*/ 	.short	0x0100
        /*0162*/ 	.byte	0x04
	.zero		1


	//   ....[7]....
        /*0164*/ 	.word	0x000006d0
        /*0168*/ 	.word	0x000000ff
        /*016c*/ 	.word	0x00000098
        /*0170*/ 	.short	0x0100
        /*0172*/ 	.byte	0x04
	.zero		1


	//   ....[8]....
        /*0174*/ 	.word	0x000006e0
        /*0178*/ 	.word	0x000000ff
        /*017c*/ 	.word	0x00000020
        /*0180*/ 	.short	0x0100
        /*0182*/ 	.byte	0x04
	.zero		1


	//   ....[9]....
        /*0184*/ 	.word	0x000006f0
        /*0188*/ 	.word	0x000000ff
        /*018c*/ 	.word	0x000000a0
        /*0190*/ 	.short	0x0100
        /*0192*/ 	.byte	0x04
	.zero		1


	//   ....[10]....
        /*0194*/ 	.word	0x00000700
        /*0198*/ 	.word	0x000000ff
        /*019c*/ 	.word	0x00000028
        /*01a0*/ 	.short	0x0100
        /*01a2*/ 	.byte	0x04
	.zero		1


	//   ....[11]....
        /*01a4*/ 	.word	0x00000710
        /*01a8*/ 	.word	0x000000ff
        /*01ac*/ 	.word	0x000000a8
        /*01b0*/ 	.short	0x0100
        /*01b2*/ 	.byte	0x04
	.zero		1


	//   ....[12]....
        /*01b4*/ 	.word	0x00000720
        /*01b8*/ 	.word	0x000000ff
        /*01bc*/ 	.word	0x00000030
        /*01c0*/ 	.short	0x0100
        /*01c2*/ 	.byte	0x04
	.zero		1


	//   ....[13]....
        /*01c4*/ 	.word	0x00000730
        /*01c8*/ 	.word	0x000000ff
        /*01cc*/ 	.word	0x000000b0
        /*01d0*/ 	.short	0x0100
        /*01d2*/ 	.byte	0x04
	.zero		1


	//   ....[14]....
        /*01d4*/ 	.word	0x00000740
        /*01d8*/ 	.word	0x000000ff
        /*01dc*/ 	.word	0x00000038
        /*01e0*/ 	.short	0x0100
        /*01e2*/ 	.byte	0x04
	.zero		1


	//   ....[15]....
        /*01e4*/ 	.word	0x00000750
        /*01e8*/ 	.word	0x000000ff
        /*01ec*/ 	.word	0x000000b8
        /*01f0*/ 	.short	0x0100
        /*01f2*/ 	.byte	0x04
	.zero		1


	//   ....[16]....
        /*01f4*/ 	.word	0x00000760
        /*01f8*/ 	.word	0x000000ff
        /*01fc*/ 	.word	0x00000040
        /*0200*/ 	.short	0x0100
        /*0202*/ 	.byte	0x04
	.zero		1


	//   ....[17]....
        /*0204*/ 	.word	0x00000770
        /*0208*/ 	.word	0x000000ff
        /*020c*/ 	.word	0x000000c0
        /*0210*/ 	.short	0x0100
        /*0212*/ 	.byte	0x04
	.zero		1


	//   ....[18]....
        /*0214*/ 	.word	0x00000780
        /*0218*/ 	.word	0x000000ff
        /*021c*/ 	.word	0x00000048
        /*0220*/ 	.short	0x0100
        /*0222*/ 	.byte	0x04
	.zero		1


	//   ....[19]....
        /*0224*/ 	.word	0x00000790
        /*0228*/ 	.word	0x000000ff
        /*022c*/ 	.word	0x000000c8
        /*0230*/ 	.short	0x0100
        /*0232*/ 	.byte	0x04
	.zero		1


	//   ....[20]....
        /*0234*/ 	.word	0x000007a0
        /*0238*/ 	.word	0x000000ff
        /*023c*/ 	.word	0x00000050
        /*0240*/ 	.short	0x0100
        /*0242*/ 	.byte	0x04
	.zero		1


	//   ....[21]....
        /*0244*/ 	.word	0x000007b0
        /*0248*/ 	.word	0x000000ff
        /*024c*/ 	.word	0x000000d0
        /*0250*/ 	.short	0x0100
        /*0252*/ 	.byte	0x04
	.zero		1


	//   ....[22]....
        /*0254*/ 	.word	0x000007c0
        /*0258*/ 	.word	0x000000ff
        /*025c*/ 	.word	0x00000058
        /*0260*/ 	.short	0x0100
        /*0262*/ 	.byte	0x04
	.zero		1


	//   ....[23]....
        /*0264*/ 	.word	0x000007d0
        /*0268*/ 	.word	0x000000ff
        /*026c*/ 	.word	0x000000d8
        /*0270*/ 	.short	0x0100
        /*0272*/ 	.byte	0x04
	.zero		1


	//   ....[24]....
        /*0274*/ 	.word	0x000007e0
        /*0278*/ 	.word	0x000000ff
        /*027c*/ 	.word	0x00000060
        /*0280*/ 	.short	0x0100
        /*0282*/ 	.byte	0x04
	.zero		1


	//   ....[25]....
        /*0284*/ 	.word	0x000007f0
        /*0288*/ 	.word	0x000000ff
        /*028c*/ 	.word	0x000000e0
        /*0290*/ 	.short	0x0100
        /*0292*/ 	.byte	0x04
	.zero		1


	//   ....[26]....
        /*0294*/ 	.word	0x00000800
        /*0298*/ 	.word	0x000000ff
        /*029c*/ 	.word	0x00000068
        /*02a0*/ 	.short	0x0100
        /*02a2*/ 	.byte	0x04
	.zero		1


	//   ....[27]....
        /*02a4*/ 	.word	0x00000810
        /*02a8*/ 	.word	0x000000ff
        /*02ac*/ 	.word	0x000000e8
        /*02b0*/ 	.short	0x0100
        /*02b2*/ 	.byte	0x04
	.zero		1


	//   ....[28]....
        /*02b4*/ 	.word	0x00000820
        /*02b8*/ 	.word	0x000000ff
        /*02bc*/ 	.word	0x00000070
        /*02c0*/ 	.short	0x0100
        /*02c2*/ 	.byte	0x04
	.zero		1


	//   ....[29]....
        /*02c4*/ 	.word	0x00000830
        /*02c8*/ 	.word	0x000000ff
        /*02cc*/ 	.word	0x000000f0
        /*02d0*/ 	.short	0x0100
        /*02d2*/ 	.byte	0x04
	.zero		1


	//   ....[30]....
        /*02d4*/ 	.word	0x00000840
        /*02d8*/ 	.word	0x000000ff
        /*02dc*/ 	.word	0x00000078
        /*02e0*/ 	.short	0x0100
        /*02e2*/ 	.byte	0x04
	.zero		1


	//   ....[31]....
        /*02e4*/ 	.word	0x00000850
        /*02e8*/ 	.word	0x000000ff
        /*02ec*/ 	.word	0x000000f8
        /*02f0*/ 	.short	0x0100
        /*02f2*/ 	.byte	0x04
	.zero		1


	//   ....[32]....
        /*02f4*/ 	.word	0x00000980
        /*02f8*/ 	.word	0x000000ff
        /*02fc*/ 	.word	0x00000100
        /*0300*/ 	.short	0x0100
        /*0302*/ 	.byte	0x04
	.zero		1


	//   ....[33]....
        /*0304*/ 	.word	0x00000990
        /*0308*/ 	.word	0x000000ff
        /*030c*/ 	.word	0x00000110
        /*0310*/ 	.short	0x0100
        /*0312*/ 	.byte	0x04
	.zero		1


	//   ....[34]....
        /*0314*/ 	.word	0x000009a0
        /*0318*/ 	.word	0x000000ff
        /*031c*/ 	.word	0x00000108
        /*0320*/ 	.short	0x0100
        /*0322*/ 	.byte	0x04
	.zero		1


	//   ....[35]....
        /*0324*/ 	.word	0x000009b0
        /*0328*/ 	.word	0x000000ff
        /*032c*/ 	.word	0x00000118
        /*0330*/ 	.short	0x0100
        /*0332*/ 	.byte	0x04
	.zero		1


	//   ....[36]....
        /*0334*/ 	.word	0x00000a90
        /*0338*/ 	.word	0x000000ff
        /*033c*/ 	.word	0x00000120
        /*0340*/ 	.short	0x0100
        /*0342*/ 	.byte	0x04
	.zero		1


	//   ....[37]....
        /*0344*/ 	.word	0x00000aa0
        /*0348*/ 	.word	0x000000ff
        /*034c*/ 	.word	0x00000128
        /*0350*/ 	.short	0x0100
        /*0352*/ 	.byte	0x04
	.zero		1


	//   ....[38]....
        /*0354*/ 	.word	0x00000bd0
        /*0358*/ 	.word	0x000000ff
        /*035c*/ 	.word	0x00000130
        /*0360*/ 	.short	0x0100
        /*0362*/ 	.byte	0x06
	.zero		1


	//   ....[39]....
        /*0364*/ 	.word	0x00000be0
        /*0368*/ 	.word	0x000000ff
        /*036c*/ 	.word	0x00000138
        /*0370*/ 	.short	0x0100
        /*0372*/ 	.byte	0x06
	.zero		1


	//   ....[40]....
        /*0374*/ 	.word	0x00000d10
        /*0378*/ 	.word	0x000000ff
        /*037c*/ 	.word	0x00000140
        /*0380*/ 	.short	0x0100
        /*0382*/ 	.byte	0x04
	.zero		1


	//   ....[41]....
        /*0384*/ 	.word	0x00000d20
        /*0388*/ 	.word	0x000000ff
        /*038c*/ 	.word	0x00000150
        /*0390*/ 	.short	0x0100
        /*0392*/ 	.byte	0x04
	.zero		1


	//   ....[42]....
        /*0394*/ 	.word	0x00000d30
        /*0398*/ 	.word	0x000000ff
        /*039c*/ 	.word	0x00000148
        /*03a0*/ 	.short	0x0100
        /*03a2*/ 	.byte	0x04
	.zero		1


	//   ....[43]....
        /*03a4*/ 	.word	0x00000d40
        /*03a8*/ 	.word	0x000000ff
        /*03ac*/ 	.word	0x00000158
        /*03b0*/ 	.short	0x0100
        /*03b2*/ 	.byte	0x04
	.zero		1


	//   ....[44]....
        /*03b4*/ 	.word	0x00000e40
        /*03b8*/ 	.word	0x000000ff
        /*03bc*/ 	.word	0x00000160
        /*03c0*/ 	.short	0x0100
        /*03c2*/ 	.byte	0x06
	.zero		1


	//   ....[45]....
        /*03c4*/ 	.word	0x00001990
        /*03c8*/ 	.word	0x000000ff
        /*03cc*/ 	.word	0x00000080
        /*03d0*/ 	.short	0x010a
        /*03d2*/ 	.byte	0x04
	.zero		1


	//   ....[46]....
        /*03d4*/ 	.word	0x00001ce0
        /*03d8*/ 	.word	0x000000ff
        /*03dc*/ 	.word	0x00000080
        /*03e0*/ 	.short	0x010a
        /*03e2*/ 	.byte	0x09
	.zero		1


	//   ....[47]....
        /*03e4*/ 	.word	0x00001e90
        /*03e8*/ 	.word	0x000000ff
        /*03ec*/ 	.word	0x00000080
        /*03f0*/ 	.short	0x010a
        /*03f2*/ 	.byte	0x08
	.zero		1


	//   ....[48]....
        /*03f4*/ 	.word	0x000020c0
        /*03f8*/ 	.word	0x000000ff
        /*03fc*/ 	.word	0x00000128
        /*0400*/ 	.short	0x0101
        /*0402*/ 	.byte	0x1e
	.zero		1


	//   ....[49]....
        /*0404*/ 	.word	0x000020f0
        /*0408*/ 	.word	0x000000ff
        /*040c*/ 	.word	0x00000080
        /*0410*/ 	.short	0x010a
        /*0412*/ 	.byte	0x04
	.zero		1


	//   ....[50]....
        /*0414*/ 	.word	0x000023d0
        /*0418*/ 	.word	0x000000ff
        /*041c*/ 	.word	0x00000080
        /*0420*/ 	.short	0x010a
        /*0422*/ 	.byte	0x09
	.zero		1


	//   ....[51]....
        /*0424*/ 	.word	0x00002580
        /*0428*/ 	.word	0x000000ff
        /*042c*/ 	.word	0x00000080
        /*0430*/ 	.short	0x010a
        /*0432*/ 	.byte	0x08
	.zero		1


	//   ....[52]....
        /*0434*/ 	.word	0x000027c0
        /*0438*/ 	.word	0x000000ff
        /*043c*/ 	.word	0x00000130
        /*0440*/ 	.short	0x010a
        /*0442*/ 	.byte	0x1e
	.zero		1


	//   ....[53]....
        /*0444*/ 	.word	0x00002880
        /*0448*/ 	.word	0x000000ff
        /*044c*/ 	.word	0x00000000
        /*0450*/ 	.short	0x0101
        /*0452*/ 	.byte	0x04
	.zero		1


	//   ....[54]....
        /*0454*/ 	.word	0x00002e80
        /*0458*/ 	.word	0x000000ff
        /*045c*/ 	.word	0x00000000
        /*0460*/ 	.short	0x010a
        /*0462*/ 	.byte	0x04
	.zero		1


	//   ....[55]....
        /*0464*/ 	.word	0x00002f20
        /*0468*/ 	.word	0x000000ff
        /*046c*/ 	.word	0x00000000
        /*0470*/ 	.short	0x010a
        /*0472*/ 	.byte	0x05
	.zero		1


	//   ....[56]....
        /*0474*/ 	.word	0x00002fc0
        /*0478*/ 	.word	0x000000ff
        /*047c*/ 	.word	0x00000000
        /*0480*/ 	.short	0x010a
        /*0482*/ 	.byte	0x05
	.zero		1


	//   ....[57]....
        /*0484*/ 	.word	0x00003060
        /*0488*/ 	.word	0x000000ff
        /*048c*/ 	.word	0x00000000
        /*0490*/ 	.short	0x010a
        /*0492*/ 	.byte	0x05
	.zero		1


	//   ....[58]....
        /*0494*/ 	.word	0x00003100
        /*0498*/ 	.word	0x000000ff
        /*049c*/ 	.word	0x00000000
        /*04a0*/ 	.short	0x010a
        /*04a2*/ 	.byte	0x05
	.zero		1


	//   ....[59]....
        /*04a4*/ 	.word	0x000031a0
        /*04a8*/ 	.word	0x000000ff
        /*04ac*/ 	.word	0x00000000
        /*04b0*/ 	.short	0x010a
        /*04b2*/ 	.byte	0x05
	.zero		1


	//   ....[60]....
        /*04b4*/ 	.word	0x00003240
        /*04b8*/ 	.word	0x000000ff
        /*04bc*/ 	.word	0x00000000
        /*04c0*/ 	.short	0x010a
        /*04c2*/ 	.byte	0x05
	.zero		1


	//   ....[61]....
        /*04c4*/ 	.word	0x000032e0
        /*04c8*/ 	.word	0x000000ff
        /*04cc*/ 	.word	0x00000000
        /*04d0*/ 	.short	0x010a
        /*04d2*/ 	.byte	0x05
	.zero		1


	//   ....[62]....
        /*04d4*/ 	.word	0x00003380
        /*04d8*/ 	.word	0x000000ff
        /*04dc*/ 	.word	0x00000000
        /*04e0*/ 	.short	0x010a
        /*04e2*/ 	.byte	0x05
	.zero		1


	//   ....[63]....
        /*04e4*/ 	.word	0x00003420
        /*04e8*/ 	.word	0x000000ff
        /*04ec*/ 	.word	0x00000000
        /*04f0*/ 	.short	0x010a
        /*04f2*/ 	.byte	0x05
	.zero		1


	//   ....[64]....
        /*04f4*/ 	.word	0x000034c0
        /*04f8*/ 	.word	0x000000ff
        /*04fc*/ 	.word	0x00000000
        /*0500*/ 	.short	0x010a
        /*0502*/ 	.byte	0x05
	.zero		1


	//   ....[65]....
        /*0504*/ 	.word	0x00003560
        /*0508*/ 	.word	0x000000ff
        /*050c*/ 	.word	0x00000000
        /*0510*/ 	.short	0x010a
        /*0512*/ 	.byte	0x05
	.zero		1


	//   ....[66]....
        /*0514*/ 	.word	0x00003600
        /*0518*/ 	.word	0x000000ff
        /*051c*/ 	.word	0x00000000
        /*0520*/ 	.short	0x010a
        /*0522*/ 	.byte	0x05
	.zero		1


	//   ....[67]....
        /*0524*/ 	.word	0x000036a0
        /*0528*/ 	.word	0x000000ff
        /*052c*/ 	.word	0x00000000
        /*0530*/ 	.short	0x010a
        /*0532*/ 	.byte	0x05
	.zero		1


	//   ....[68]....
        /*0534*/ 	.word	0x00003740
        /*0538*/ 	.word	0x000000ff
        /*053c*/ 	.word	0x00000000
        /*0540*/ 	.short	0x010a
        /*0542*/ 	.byte	0x05
	.zero		1


	//   ....[69]....
        /*0544*/ 	.word	0x000037f0
        /*0548*/ 	.word	0x00000000
        /*054c*/ 	.word	0x00000000
        /*0550*/ 	.short	0x010a
        /*0552*/ 	.byte	0xff
	.zero		1


	//   ....[70]....
        /*0554*/ 	.word	0x00003920
        /*0558*/ 	.word	0x000000ff
        /*055c*/ 	.word	0x00000138
        /*0560*/ 	.short	0x010a
        /*0562*/ 	.byte	0x04
	.zero		1


	//   ....[71]....
        /*0564*/ 	.word	0x000039c0
        /*0568*/ 	.word	0x000000ff
        /*056c*/ 	.word	0x00000130
        /*0570*/ 	.short	0x010a
        /*0572*/ 	.byte	0x04
	.zero		1


	//   ....[72]....
        /*0574*/ 	.word	0x00003a60
        /*0578*/ 	.word	0x000000ff
        /*057c*/ 	.word	0x00000000
        /*0580*/ 	.short	0x0101
        /*0582*/ 	.byte	0x05
	.zero		1


	//   ....[73]....
        /*0584*/ 	.word	0x00003aa0
        /*0588*/ 	.word	0x000000ff
        /*058c*/ 	.word	0x00000138
        /*0590*/ 	.short	0x0106
        /*0592*/ 	.byte	0x04
	.zero		1


	//   ....[74]....
        /*0594*/ 	.word	0x00003ae0
        /*0598*/ 	.word	0x00000000
        /*059c*/ 	.word	0x00000138
        /*05a0*/ 	.short	0x010a
        /*05a2*/ 	.byte	0xff
	.zero		1


	//   ....[75]....
        /*05a4*/ 	.word	0x00003d20
        /*05a8*/ 	.word	0x000000ff
        /*05ac*/ 	.word	0x00000008
        /*05b0*/ 	.short	0x010a
        /*05b2*/ 	.byte	0x05
	.zero		1


	//   ....[76]....
        /*05b4*/ 	.word	0x00003d40
        /*05b8*/ 	.word	0x000000ff
        /*05bc*/ 	.word	0x00000008
        /*05c0*/ 	.short	0x010a
        /*05c2*/ 	.byte	0x05
	.zero		1


	//   ....[77]....
        /*05c4*/ 	.word	0x00003ed0
        /*05c8*/ 	.word	0x000000ff
        /*05cc*/ 	.word	0x00000008
        /*05d0*/ 	.short	0x010a
        /*05d2*/ 	.byte	0x05
	.zero		1


	//   ....[78]....
        /*05d4*/ 	.word	0x00003ef0
        /*05d8*/ 	.word	0x000000ff
        /*05dc*/ 	.word	0x00000008
        /*05e0*/ 	.short	0x010a
        /*05e2*/ 	.byte	0x05
	.zero		1


	//   ....[79]....
        /*05e4*/ 	.word	0x00003fb0
        /*05e8*/ 	.word	0x000000ff
        /*05ec*/ 	.word	0x00000000
        /*05f0*/ 	.short	0x0101
        /*05f2*/ 	.byte	0x04
	.zero		1


	//   ....[80]....
        /*05f4*/ 	.word	0x00004310
        /*05f8*/ 	.word	0x000000ff
        /*05fc*/ 	.word	0x00000130
        /*0600*/ 	.short	0x010a
        /*0602*/ 	.byte	0x11
	.zero		1


	//   ....[81]....
        /*0604*/ 	.word	0x000043b0
        /*0608*/ 	.word	0x000000ff
        /*060c*/ 	.word	0x00000000
        /*0610*/ 	.short	0x0101
        /*0612*/ 	.byte	0x17
	.zero		1


	//   ....[82]....
        /*0614*/ 	.word	0x000043f0
        /*0618*/ 	.word	0x000000ff
        /*061c*/ 	.word	0x00000150
        /*0620*/ 	.short	0x010a
        /*0622*/ 	.byte	0x16
	.zero		1


	//   ....[83]....
        /*0624*/ 	.word	0x000044a0
        /*0628*/ 	.word	0x000000ff
        /*062c*/ 	.word	0x00000000
        /*0630*/ 	.short	0x010a
        /*0632*/ 	.byte	0x04
	.zero		1


	//   ....[84]....
        /*0634*/ 	.word	0x000044e0
        /*0638*/ 	.word	0x000000ff
        /*063c*/ 	.word	0x00000000
        /*0640*/ 	.short	0x010a
        /*0642*/ 	.byte	0x0a
	.zero		1


	//   ....[85]....
        /*0644*/ 	.word	0x00004600
        /*0648*/ 	.word	0x000000ff
        /*064c*/ 	.word	0x00000000
        /*0650*/ 	.short	0x010a
        /*0652*/ 	.byte	0x04
	.zero		1


	//   ....[86]....
        /*0654*/ 	.word	0x000048a0
        /*0658*/ 	.word	0x000000ff
        /*065c*/ 	.word	0x00000000
        /*0660*/ 	.short	0x010a
        /*0662*/ 	.byte	0x04
	.zero		1


	//   ....[87]....
        /*0664*/ 	.word	0x00004940
        /*0668*/ 	.word	0x00000000
        /*066c*/ 	.word	0x00000000
        /*0670*/ 	.short	0x010a
        /*0672*/ 	.byte	0xff
	.zero		1


	//   ....[88]....
        /*0674*/ 	.word	0x00004980
        /*0678*/ 	.word	0x00000000
        /*067c*/ 	.word	0x00000000
        /*0680*/ 	.short	0x010a
        /*0682*/ 	.byte	0xff
	.zero		1


	//   ....[89]....
        /*0684*/ 	.word	0x000049f0
        /*0688*/ 	.word	0x000000ff
        /*068c*/ 	.word	0x00000000
        /*0690*/ 	.short	0x0101
        /*0692*/ 	.byte	0x04
	.zero		1


	//   ....[90]....
        /*0694*/ 	.word	0x00004a30
        /*0698*/ 	.word	0x000000ff
        /*069c*/ 	.word	0x00000160
        /*06a0*/ 	.short	0x010a
        /*06a2*/ 	.byte	0x11
	.zero		1


	//   ....[91]....
        /*06a4*/ 	.word	0x00004aa0
        /*06a8*/ 	.word	0x000000ff
        /*06ac*/ 	.word	0x00000000
        /*06b0*/ 	.short	0x0101
        /*06b2*/ 	.byte	0x04
	.zero		1


	//   ....[92]....
        /*06b4*/ 	.word	0x00004fb0
        /*06b8*/ 	.word	0x000000ff
        /*06bc*/ 	.word	0x00000130
        /*06c0*/ 	.short	0x010a
        /*06c2*/ 	.byte	0x16
	.zero		1


	//   ....[93]....
        /*06c4*/ 	.word	0x00005050
        /*06c8*/ 	.word	0x000000ff
        /*06cc*/ 	.word	0x00000000
        /*06d0*/ 	.short	0x0101
        /*06d2*/ 	.byte	0x26
	.zero		1


	//   ....[94]....
        /*06d4*/ 	.word	0x000055a0
        /*06d8*/ 	.word	0x000000ff
        /*06dc*/ 	.word	0x00000128
        /*06e0*/ 	.short	0x010a
        /*06e2*/ 	.byte	0x16
	.zero		1


	//   ....[95]....
        /*06e4*/ 	.word	0x00005740
        /*06e8*/ 	.word	0x000000ff
        /*06ec*/ 	.word	0x00000110
        /*06f0*/ 	.short	0x010a
        /*06f2*/ 	.byte	0x16
	.zero		1


	//   ....[96]....
        /*06f4*/ 	.word	0x00005a30
        /*06f8*/ 	.word	0x000000ff
        /*06fc*/ 	.word	0x00000100
        /*0700*/ 	.short	0x010b
        /*0702*/ 	.byte	0x16
	.zero		1


	//   ....[97]....
        /*0704*/ 	.word	0x00005a40
        /*0708*/ 	.word	0x000000ff
        /*070c*/ 	.word	0x00000000
        /*0710*/ 	.short	0x0101
        /*0712*/ 	.byte	0x2d
	.zero		1


	//   ....[98]....
        /*0714*/ 	.word	0x00005a50
        /*0718*/ 	.word	0x000000ff
        /*071c*/ 	.word	0x00000118
        /*0720*/ 	.short	0x010a
        /*0722*/ 	.byte	0x16
	.zero		1


	//   ....[99]....
        /*0724*/ 	.word	0x00005c20
        /*0728*/ 	.word	0x000000ff
        /*072c*/ 	.word	0x00000108
        /*0730*/ 	.short	0x010b
        /*0732*/ 	.byte	0x16
	.zero		1


	//   ....[100]....
        /*0734*/ 	.word	0x00005c30
        /*0738*/ 	.word	0x000000ff
        /*073c*/ 	.word	0x00000000
        /*0740*/ 	.short	0x0101
        /*0742*/ 	.byte	0x2c
	.zero		1


	//   ....[101]....
        /*0744*/ 	.word	0x00005c60
        /*0748*/ 	.word	0x000000ff
        /*074c*/ 	.word	0x00000110
        /*0750*/ 	.short	0x010a
        /*0752*/ 	.byte	0x16
	.zero		1


	//   ....[102]....
        /*0754*/ 	.word	0x00005ca0
        /*0758*/ 	.word	0x00000000
        /*075c*/ 	.word	0x00000118
        /*0760*/ 	.short	0x010a
        /*0762*/ 	.byte	0xff
	.zero		1


	//   ....[103]....
        /*0764*/ 	.word	0x00006020
        /*0768*/ 	.word	0x000000ff
        /*076c*/ 	.word	0x00000130
        /*0770*/ 	.short	0x010a
        /*0772*/ 	.byte	0x32
	.zero		1


	//   ....[104]....
        /*0774*/ 	.word	0x000060f0
        /*0778*/ 	.word	0x000000ff
        /*077c*/ 	.word	0x00000000
        /*0780*/ 	.short	0x0101
        /*0782*/ 	.byte	0x04
	.zero		1


	//   ....[105]....
        /*0784*/ 	.word	0x00006d90
        /*0788*/ 	.word	0x00000000
        /*078c*/ 	.word	0x00000100
        /*0790*/ 	.short	0x010a
        /*0792*/ 	.byte	0xff
	.zero		1


	//   ....[106]....
        /*0794*/ 	.word	0x00006e30
        /*0798*/ 	.word	0x000000bb
        /*079c*/ 	.word	0x00000140
        /*07a0*/ 	.short	0x010a
        /*07a2*/ 	.byte	0xff
	.zero		1


	//   ....[107]....
        /*07a4*/ 	.word	0x00007090
        /*07a8*/ 	.word	0x00000000
        /*07ac*/ 	.word	0x00000100
        /*07b0*/ 	.short	0x010a
        /*07b2*/ 	.byte	0xff
	.zero		1


	//   ....[108]....
        /*07b4*/ 	.word	0x000071e0
        /*07b8*/ 	.word	0x00000002
        /*07bc*/ 	.word	0x00000000
        /*07c0*/ 	.short	0x0101
        /*07c2*/ 	.byte	0xff
	.zero		1


	//   ....[109]....
        /*07c4*/ 	.word	0x00007240
        /*07c8*/ 	.word	0x000000bb
        /*07cc*/ 	.word	0x00000140
        /*07d0*/ 	.short	0x010a
        /*07d2*/ 	.byte	0xff
	.zero		1


	//   ....[110]....
        /*07d4*/ 	.word	0x00008620
        /*07d8*/ 	.word	0x000000c7
        /*07dc*/ 	.word	0x00000100
        /*07e0*/ 	.short	0x010a
        /*07e2*/ 	.byte	0xff
	.zero		1


	//   ....[111]....
        /*07e4*/ 	.word	0x00008700
        /*07e8*/ 	.word	0x000000c7
        /*07ec*/ 	.word	0x00000100
        /*07f0*/ 	.short	0x010a
        /*07f2*/ 	.byte	0xff
	.zero		1


	//   ....[112]....
        /*07f4*/ 	.word	0x00008830
        /*07f8*/ 	.word	0x00000000
        /*07fc*/ 	.word	0x00000000
        /*0800*/ 	.short	0x0101
        /*0802*/ 	.byte	0xff
	.zero		1


	//   ....[113]....
        /*0804*/ 	.word	0x00008c60
        /*0808*/ 	.word	0x000000bb
        /*080c*/ 	.word	0x00000000
        /*0810*/ 	.short	0x0101
        /*0812*/ 	.byte	0xff
	.zero		1


	//   ....[114]....
        /*0814*/ 	.word	0x00009ce0
        /*0818*/ 	.word	0x00000000
        /*081c*/ 	.word	0x00000080
        /*0820*/ 	.short	0x010a
        /*0822*/ 	.byte	0xff
	.zero		1


	//   ....[115]....
        /*0824*/ 	.word	0x00009d40
        /*0828*/ 	.word	0x00000000
        /*082c*/ 	.word	0x00000080
        /*0830*/ 	.short	0x010a
        /*0832*/ 	.byte	0xff
	.zero		1


	//   ....[116]....
        /*0834*/ 	.word	0x00009da0
        /*0838*/ 	.word	0x00000000
        /*083c*/ 	.word	0x00000130
        /*0840*/ 	.short	0x010a
        /*0842*/ 	.byte	0xff
	.zero		1


	//   ....[117]....
        /*0844*/ 	.word	0x00009e00
        /*0848*/ 	.word	0x00000000
        /*084c*/ 	.word	0x00000000
        /*0850*/ 	.short	0x010a
        /*0852*/ 	.byte	0xff
	.zero		1


	//   ....[118]....
        /*0854*/ 	.word	0x00009e60
        /*0858*/ 	.word	0x00000000
        /*085c*/ 	.word	0x00000000
        /*0860*/ 	.short	0x010a
        /*0862*/ 	.byte	0xff
	.zero		1


	//   ....[119]....
        /*0864*/ 	.word	0x00009ec0
        /*0868*/ 	.word	0x00000000
        /*086c*/ 	.word	0x00000000
        /*0870*/ 	.short	0x010a
        /*0872*/ 	.byte	0xff
	.zero		1


	//   ....[120]....
        /*0874*/ 	.word	0x00009f20
        /*0878*/ 	.word	0x00000000
        /*087c*/ 	.word	0x00000000
        /*0880*/ 	.short	0x010a
        /*0882*/ 	.byte	0xff
	.zero		1


	//   ....[121]....
        /*0884*/ 	.word	0x00009f80
        /*0888*/ 	.word	0x00000000
        /*088c*/ 	.word	0x00000000
        /*0890*/ 	.short	0x010a
        /*0892*/ 	.byte	0xff
	.zero		1


	//   ....[122]....
        /*0894*/ 	.word	0x00009fe0
        /*0898*/ 	.word	0x00000000
        /*089c*/ 	.word	0x00000000
        /*08a0*/ 	.short	0x010a
        /*08a2*/ 	.byte	0xff
	.zero		1


	//   ....[123]....
        /*08a4*/ 	.word	0x0000a040
        /*08a8*/ 	.word	0x00000000
        /*08ac*/ 	.word	0x00000000
        /*08b0*/ 	.short	0x010a
        /*08b2*/ 	.byte	0xff
	.zero		1


	//   ....[124]....
        /*08b4*/ 	.word	0x0000a0a0
        /*08b8*/ 	.word	0x00000000
        /*08bc*/ 	.word	0x00000000
        /*08c0*/ 	.short	0x010a
        /*08c2*/ 	.byte	0xff
	.zero		1


	//   ....[125]....
        /*08c4*/ 	.word	0x0000a100
        /*08c8*/ 	.word	0x00000000
        /*08cc*/ 	.word	0x00000000
        /*08d0*/ 	.short	0x010a
        /*08d2*/ 	.byte	0xff
	.zero		1


	//   ....[126]....
        /*08d4*/ 	.word	0x0000a160
        /*08d8*/ 	.word	0x00000000
        /*08dc*/ 	.word	0x00000000
        /*08e0*/ 	.short	0x010a
        /*08e2*/ 	.byte	0xff
	.zero		1


	//   ....[127]....
        /*08e4*/ 	.word	0x0000a1c0
        /*08e8*/ 	.word	0x00000000
        /*08ec*/ 	.word	0x00000000
        /*08f0*/ 	.short	0x010a
        /*08f2*/ 	.byte	0xff
	.zero		1


	//   ....[128]....
        /*08f4*/ 	.word	0x0000a220
        /*08f8*/ 	.word	0x00000000
        /*08fc*/ 	.word	0x00000000
        /*0900*/ 	.short	0x010a
        /*0902*/ 	.byte	0xff
	.zero		1


	//   ....[129]....
        /*0904*/ 	.word	0x0000a280
        /*0908*/ 	.word	0x00000000
        /*090c*/ 	.word	0x00000000
        /*0910*/ 	.short	0x010a
        /*0912*/ 	.byte	0xff
	.zero		1


	//   ....[130]....
        /*0914*/ 	.word	0x0000a2e0
        /*0918*/ 	.word	0x00000000
        /*091c*/ 	.word	0x00000000
        /*0920*/ 	.short	0x010a
        /*0922*/ 	.byte	0xff
	.zero		1


	//   ....[131]....
        /*0924*/ 	.word	0x0000a340
        /*0928*/ 	.word	0x00000000
        /*092c*/ 	.word	0x00000000
        /*0930*/ 	.short	0x010a
        /*0932*/ 	.byte	0xff
	.zero		1


	//   ....[132]....
        /*0934*/ 	.word	0x0000a3a0
        /*0938*/ 	.word	0x00000004
        /*093c*/ 	.word	0x00000138
        /*0940*/ 	.short	0x010a
        /*0942*/ 	.byte	0xff
	.zero		1


	//   ....[133]....
        /*0944*/ 	.word	0x0000a400
        /*0948*/ 	.word	0x00000004
        /*094c*/ 	.word	0x00000130
        /*0950*/ 	.short	0x010a
        /*0952*/ 	.byte	0xff
	.zero		1


	//   ....[134]....
        /*0954*/ 	.word	0x0000a460
        /*0958*/ 	.word	0x00000005
        /*095c*/ 	.word	0x00000008
        /*0960*/ 	.short	0x010a
        /*0962*/ 	.byte	0xff
	.zero		1


	//   ....[135]....
        /*0964*/ 	.word	0x0000a550
        /*0968*/ 	.word	0x00000003
        /*096c*/ 	.word	0x00000008
        /*0970*/ 	.short	0x010a
        /*0972*/ 	.byte	0xff
	.zero		1


	//   ....[136]....
        /*0974*/ 	.word	0x0000a5b0
        /*0978*/ 	.word	0x00000004
        /*097c*/ 	.word	0x00000130
        /*0980*/ 	.short	0x010a
        /*0982*/ 	.byte	0xff
	.zero		1


	//   ....[137]....
        /*0984*/ 	.word	0x0000a610
        /*0988*/ 	.word	0x00000004
        /*098c*/ 	.word	0x00000150
        /*0990*/ 	.short	0x010a
        /*0992*/ 	.byte	0xff
	.zero		1


	//   ....[138]....
        /*0994*/ 	.word	0x0000a670
        /*0998*/ 	.word	0x00000004
        /*099c*/ 	.word	0x00000000
        /*09a0*/ 	.short	0x010a
        /*09a2*/ 	.byte	0xff
	.zero		1


	//   ....[139]....
        /*09a4*/ 	.word	0x0000a6d0
        /*09a8*/ 	.word	0x00000000
        /*09ac*/ 	.word	0x00000000
        /*09b0*/ 	.short	0x010a
        /*09b2*/ 	.byte	0xff
	.zero		1


	//   ....[140]....
        /*09b4*/ 	.word	0x0000a730
        /*09b8*/ 	.word	0x00000000
        /*09bc*/ 	.word	0x00000160
        /*09c0*/ 	.short	0x010a
        /*09c2*/ 	.byte	0xff
	.zero		1


	//   ....[141]....
        /*09c4*/ 	.word	0x0000a790
        /*09c8*/ 	.word	0x00000000
        /*09cc*/ 	.word	0x00000130
        /*09d0*/ 	.short	0x010a
        /*09d2*/ 	.byte	0xff
	.zero		1


	//   ....[142]....
        /*09d4*/ 	.word	0x0000a7f0
        /*09d8*/ 	.word	0x00000000
        /*09dc*/ 	.word	0x00000128
        /*09e0*/ 	.short	0x010a
        /*09e2*/ 	.byte	0xff
	.zero		1


	//   ....[143]....
        /*09e4*/ 	.word	0x0000a850
        /*09e8*/ 	.word	0x00000002
        /*09ec*/ 	.word	0x00000110
        /*09f0*/ 	.short	0x010a
        /*09f2*/ 	.byte	0xff
	.zero		1


	//   ....[144]....
        /*09f4*/ 	.word	0x0000a8b0
        /*09f8*/ 	.word	0x00000000
        /*09fc*/ 	.word	0x00000118
        /*0a00*/ 	.short	0x010a
        /*0a02*/ 	.byte	0xff
	.zero		1


	//   ....[145]....
        /*0a04*/ 	.word	0x0000a910
        /*0a08*/ 	.word	0x00000000
        /*0a0c*/ 	.word	0x00000110
        /*0a10*/ 	.short	0x010a
        /*0a12*/ 	.byte	0xff
	.zero		1


	//   ....[146]....
        /*0a14*/ 	.word	0x0000a970
        /*0a18*/ 	.word	0x00000000
        /*0a1c*/ 	.word	0x00000130
        /*0a20*/ 	.short	0x010a
        /*0a22*/ 	.byte	0xff
	.zero		1


	//   ....[147]....
        /*0a24*/ 	.word	0x0000a9c0
        /*0a28*/ 	.word	0x00000000
        /*0a2c*/ 	.word	0x00000100
        /*0a30*/ 	.short	0x010a
        /*0a32*/ 	.byte	0xff
	.zero		1


	//   ....[148]....
        /*0a34*/ 	.word	0x0000aa10
        /*0a38*/ 	.word	0x000000bb
        /*0a3c*/ 	.word	0x00000140
        /*0a40*/ 	.short	0x010a
        /*0a42*/ 	.byte	0xff
	.zero		1


	//   ....[149]....
        /*0a44*/ 	.word	0x0000aa60
        /*0a48*/ 	.word	0x000000c7
        /*0a4c*/ 	.word	0x00000100
        /*0a50*/ 	.short	0x010a
        /*0a52*/ 	.byte	0xff
	.zero		1


	//----- nvinfo : EIATTR_NUM_MBARRIERS
	.align		4
.L_47:
        /*0a54*/ 	.byte	0x03, 0x38
        /*0a56*/ 	.short	0x002d


	//----- nvinfo : EIATTR_EXIT_INSTR_OFFSETS
	.align		4
        /*0a58*/ 	.byte	0x04, 0x1c
        /*0a5a*/ 	.short	(.L_49 - .L_48)


	//   ....[0]....
.L_48:
        /*0a5c*/ 	.word	0x00003820


	//   ....[1]....
        /*0a60*/ 	.word	0x00003ab0


	//   ....[2]....
        /*0a64*/ 	.word	0x00003b10


	//   ....[3]....
        /*0a68*/ 	.word	0x00004cc0


	//   ....[4]....
        /*0a6c*/ 	.word	0x00005cd0


	//   ....[5]....
        /*0a70*/ 	.word	0x00005d10


	//   ....[6]....
        /*0a74*/ 	.word	0x00009cc0


	//----- nvinfo : EIATTR_MAX_THREADS
	.align		4
.L_49:
        /*0a78*/ 	.byte	0x04, 0x05
        /*0a7a*/ 	.short	(.L_51 - .L_50)
.L_50:
        /*0a7c*/ 	.word	0x00000100
        /*0a80*/ 	.word	0x00000001
        /*0a84*/ 	.word	0x00000001


	//----- nvinfo : EIATTR_CRS_STACK_SIZE
	.align		4
.L_51:
        /*0a88*/ 	.byte	0x04, 0x1e
        /*0a8a*/ 	.short	(.L_53 - .L_52)
.L_52:
        /*0a8c*/ 	.word	0x00000000


	//----- nvinfo : EIATTR_CBANK_PARAM_SIZE
	.align		4
.L_53:
        /*0a90*/ 	.byte	0x03, 0x19
        /*0a92*/ 	.short	0x0900


	//----- nvinfo : EIATTR_PARAM_CBANK
	.align		4
        /*0a94*/ 	.byte	0x04, 0x0a
        /*0a96*/ 	.short	(.L_55 - .L_54)
	.align		4
.L_54:
        /*0a98*/ 	.word	index@(.nv.constant0._ZN7cutlass13device_kernelINS_4conv6kernel13ConvUniversalINS1_16ConvProblemShapeILNS1_8OperatorE0ELi3EEENS1_10collective14CollectiveConvINS1_47MainloopSm100TmaUmmaWarpSpecializedImplicitGemmILS5_0ELi16ELi3ELi1ELi2EN4cute5tupleIJNSA_1CILi2EEENSC_ILi1EEESE_EEEEENSB_IJNSC_ILi256EEENSC_ILi128EEENSB_IJNSC_ILi64EEEEEEEEENS_12float_e4m3_tESM_NSA_8TiledMMAINSA_8MMA_AtomIJNSA_10MMA_TraitsINSA_25SM100_MMA_F8F6F4_2x1SM_SSEJSM_SM_fSH_SI_NSA_17integral_constantINSA_4UMMA5MajorELST_0EEESU_NSR_INSS_7ScaleInELSV_0EEESW_EEEEEENSA_6LayoutINSB_IJSE_SE_SE_EEENSB_IJNSC_ILi0EEES11_S11_EEEEENSB_IJNSA_10UnderscoreES14_S14_EEEEENS7_6detail27Sm100ImplicitGemmTileTraitsINSA_25SM100_TMA_2SM_LOAD_IM2COLENSA_14ComposedLayoutINSA_7SwizzleILi2ELi4ELi3EEENSA_18smem_ptr_flag_bitsILi8EEENSZ_INSB_IJNSC_ILi8EEESJ_EEENSB_IJSJ_SE_EEEEEEEvEENS18_INSA_18SM100_TMA_2SM_LOADES1J_vEEEENS_8epilogue10collective18CollectiveEpilogueINS1O_23Sm100TmaWarpSpecializedILi2ELi2ELi64ELb0ELb0EEEJNSB_IJSI_SI_SK_EEENSB_IJNSZ_ISI_SE_EENSZ_ISJ_SE_EEEEESM_NSB_IJNSB_IJllllEEESE_S11_EEESM_S1Y_NS1O_6fusion15FusionCallbacksIS1S_NS1Z_17LinearCombinationISM_fSM_fLNS_15FloatRoundStyleE2EEES1T_S1W_JEEENSA_5SM1004TMEM4LOAD26SM100_TMEM_LOAD_32dp32b64xENSA_20SM90_TMA_LOAD_IM2COLES1J_NSA_39AutoVectorizingCopyWithAssumedAlignmentILi128EEENSA_21SM90_TMA_STORE_IM2COLES1J_S2B_S2B_EEEvvEEEEvNT_6ParamsE)
        /*0a9c*/ 	.short	0x0380
        /*0a9e*/ 	.short	0x0900


	//----- nvinfo : EIATTR_SW_WAR
	.align		4
.L_55:
        /*0aa0*/ 	.byte	0x04, 0x36
        /*0aa2*/ 	.short	(.L_57 - .L_56)
.L_56:
        /*0aa4*/ 	.word	0x00000008
.L_57:


//--------------------- .nv.callgraph             --------------------------
	.section	.nv.callgraph,"",@"SHT_CUDA_CALLGRAPH"
	.align	4
	.sectionentsize	8
	.align		4
        /*0000*/ 	.word	0x00000000
	.align		4
        /*0004*/ 	.word	0xffffffff
	.align		4
        /*0008*/ 	.word	index@(_ZN7cutlass13device_kernelINS_4conv6kernel13ConvUniversalINS1_16ConvProblemShapeILNS1_8OperatorE0ELi3EEENS1_10collective14CollectiveConvINS1_47MainloopSm100TmaUmmaWarpSpecializedImplicitGemmILS5_0ELi16ELi3ELi1ELi2EN4cute5tupleIJNSA_1CILi2EEENSC_ILi1EEESE_EEEEENSB_IJNSC_ILi256EEENSC_ILi128EEENSB_IJNSC_ILi64EEEEEEEEENS_12float_e4m3_tESM_NSA_8TiledMMAINSA_8MMA_AtomIJNSA_10MMA_TraitsINSA_25SM100_MMA_F8F6F4_2x1SM_SSEJSM_SM_fSH_SI_NSA_17integral_constantINSA_4UMMA5MajorELST_0EEESU_NSR_INSS_7ScaleInELSV_0EEESW_EEEEEENSA_6LayoutINSB_IJSE_SE_SE_EEENSB_IJNSC_ILi0EEES11_S11_EEEEENSB_IJNSA_10UnderscoreES14_S14_EEEEENS7_6detail27Sm100ImplicitGemmTileTraitsINSA_25SM100_TMA_2SM_LOAD_IM2COLENSA_14ComposedLayoutINSA_7SwizzleILi2ELi4ELi3EEENSA_18smem_ptr_flag_bitsILi8EEENSZ_INSB_IJNSC_ILi8EEESJ_EEENSB_IJSJ_SE_EEEEEEEvEENS18_INSA_18SM100_TMA_2SM_LOADES1J_vEEEENS_8epilogue10collective18CollectiveEpilogueINS1O_23Sm100TmaWarpSpecializedILi2ELi2ELi64ELb0ELb0EEEJNSB_IJSI_SI_SK_EEENSB_IJNSZ_ISI_SE_EENSZ_ISJ_SE_EEEEESM_NSB_IJNSB_IJllllEEESE_S11_EEESM_S1Y_NS1O_6fusion15FusionCallbacksIS1S_NS1Z_17LinearCombinationISM_fSM_fLNS_15FloatRoundStyleE2EEES1T_S1W_JEEENSA_5SM1004TMEM4LOAD26SM100_TMEM_LOAD_32dp32b64xENSA_20SM90_TMA_LOAD_IM2COLES1J_NSA_39AutoVectorizingCopyWithAssumedAlignmentILi128EEENSA_21SM90_TMA_STORE_IM2COLES1J_S2B_S2B_EEEvvEEEEvNT_6ParamsE)
	.align		4
        /*000c*/ 	.word	index@(__assertfail)
	.align		4
        /*0010*/ 	.word	0x00000000
	.align		4
        /*0014*/ 	.word	0xfffffffe
	.align		4
        /*0018*/ 	.word	0x00000000
	.align		4
        /*001c*/ 	.word	0xfffffffd
	.align		4
        /*0020*/ 	.word	0x00000000
	.align		4
        /*0024*/ 	.word	0xfffffffc


//--------------------- .nv.constant4             --------------------------
	.section	.nv.constant4,"a",@progbits
	.align	8
	.align		8
.nv.constant4:
        /*0000*/ 	.dword	__assertfail
	.align		8
        /*0008*/ 	.dword	__unnamed_1
	.align		8
        /*0010*/ 	.dword	__unnamed_2
	.align		8
        /*0018*/ 	.dword	_ZN39_INTERNAL_fd7cd53a_4_k_cu_857d2d2b_32074cuda3std3__45__cpo5beginE
	.align		8
        /*0020*/ 	.dword	_ZN39_INTERNAL_fd7cd53a_4_k_cu_857d2d2b_32074cuda3std3__45__cpo3endE
	.align		8
        /*0028*/ 	.dword	_ZN39_INTERNAL_fd7cd53a_4_k_cu_857d2d2b_32074cuda3std3__45__cpo6cbeginE
	.align		8
        /*0030*/ 	.dword	_ZN39_INTERNAL_fd7cd53a_4_k_cu_857d2d2b_32074cuda3std3__45__cpo4cendE
	.align		8
        /*0038*/ 	.dword	_ZN39_INTERNAL_fd7cd53a_4_k_cu_857d2d2b_32074cuda3std3__441_GLOBAL__N__fd7cd53a_4_k_cu_857d2d2b_32076ignoreE
	.align		8
        /*0040*/ 	.dword	_ZN39_INTERNAL_fd7cd53a_4_k_cu_857d2d2b_32074cuda3std3__419piecewise_constructE
	.align		8
        /*0048*/ 	.dword	_ZN39_INTERNAL_fd7cd53a_4_k_cu_857d2d2b_32074cuda3std3__48in_placeE
	.align		8
        /*0050*/ 	.dword	_ZN39_INTERNAL_fd7cd53a_4_k_cu_857d2d2b_32074cuda3std6ranges3__45__cpo4swapE
	.align		8
        /*0058*/ 	.dword	_ZN39_INTERNAL_fd7cd53a_4_k_cu_857d2d2b_32074cuda3std6ranges3__45__cpo9iter_moveE
	.align		8
        /*0060*/ 	.dword	_ZN39_INTERNAL_fd7cd53a_4_k_cu_857d2d2b_32074cute7productE
	.align		8
        /*0068*/ 	.dword	_ZN39_INTERNAL_fd7cd53a_4_k_cu_857d2d2b_32074cute1_E
	.align		8
        /*0070*/ 	.dword	$str$27
	.align		8
        /*0078*/ 	.dword	$str$28
	.align		8
        /*0080*/ 	.dword	$str$29
	.align		8
        /*0088*/ 	.dword	$str$30


//--------------------- .text._ZN7cutlass13device_kernelINS_4conv6kernel13ConvUniversalINS1_16ConvProblemShapeILNS1_8OperatorE0ELi3EEENS1_10collective14CollectiveConvINS1_47MainloopSm100TmaUmmaWarpSpecializedImplicitGemmILS5_0ELi16ELi3ELi1ELi2EN4cute5tupleIJNSA_1CILi2EEENSC_ILi1EEESE_EEEEENSB_IJNSC_ILi256EEENSC_ILi128EEENSB_IJNSC_ILi64EEEEEEEEENS_12float_e4m3_tESM_NSA_8TiledMMAINSA_8MMA_AtomIJNSA_10MMA_TraitsINSA_25SM100_MMA_F8F6F4_2x1SM_SSEJSM_SM_fSH_SI_NSA_17integral_constantINSA_4UMMA5MajorELST_0EEESU_NSR_INSS_7ScaleInELSV_0EEESW_EEEEEENSA_6LayoutINSB_IJSE_SE_SE_EEENSB_IJNSC_ILi0EEES11_S11_EEEEENSB_IJNSA_10UnderscoreES14_S14_EEEEENS7_6detail27Sm100ImplicitGemmTileTraitsINSA_25SM100_TMA_2SM_LOAD_IM2COLENSA_14ComposedLayoutINSA_7SwizzleILi2ELi4ELi3EEENSA_18smem_ptr_flag_bitsILi8EEENSZ_INSB_IJNSC_ILi8EEESJ_EEENSB_IJSJ_SE_EEEEEEEvEENS18_INSA_18SM100_TMA_2SM_LOADES1J_vEEEENS_8epilogue10collective18CollectiveEpilogueINS1O_23Sm100TmaWarpSpecializedILi2ELi2ELi64ELb0ELb0EEEJNSB_IJSI_SI_SK_EEENSB_IJNSZ_ISI_SE_EENSZ_ISJ_SE_EEEEESM_NSB_IJNSB_IJllllEEESE_S11_EEESM_S1Y_NS1O_6fusion15FusionCallbacksIS1S_NS1Z_17LinearCombinationISM_fSM_fLNS_15FloatRoundStyleE2EEES1T_S1W_JEEENSA_5SM1004TMEM4LOAD26SM100_TMEM_LOAD_32dp32b64xENSA_20SM90_TMA_LOAD_IM2COLES1J_NSA_39AutoVectorizingCopyWithAssumedAlignmentILi128EEENSA_21SM90_TMA_STORE_IM2COLES1J_S2B_S2B_EEEvvEEEEvNT_6ParamsE --------------------------
	.section	.text._ZN7cutlass13device_kernelINS_4conv6kernel13ConvUniversalINS1_16ConvProblemShapeILNS1_8OperatorE0ELi3EEENS1_10collective14CollectiveConvINS1_47MainloopSm100TmaUmmaWarpSpecializedImplicitGemmILS5_0ELi16ELi3ELi1ELi2EN4cute5tupleIJNSA_1CILi2EEENSC_ILi1EEESE_EEEEENSB_IJNSC_ILi256EEENSC_ILi128EEENSB_IJNSC_ILi64EEEEEEEEENS_12float_e4m3_tESM_NSA_8TiledMMAINSA_8MMA_AtomIJNSA_10MMA_TraitsINSA_25SM100_MMA_F8F6F4_2x1SM_SSEJSM_SM_fSH_SI_NSA_17integral_constantINSA_4UMMA5MajorELST_0EEESU_NSR_INSS_7ScaleInELSV_0EEESW_EEEEEENSA_6LayoutINSB_IJSE_SE_SE_EEENSB_IJNSC_ILi0EEES11_S11_EEEEENSB_IJNSA_10UnderscoreES14_S14_EEEEENS7_6detail27Sm100ImplicitGemmTileTraitsINSA_25SM100_TMA_2SM_LOAD_IM2COLENSA_14ComposedLayoutINSA_7SwizzleILi2ELi4ELi3EEENSA_18smem_ptr_flag_bitsILi8EEENSZ_INSB_IJNSC_ILi8EEESJ_EEENSB_IJSJ_SE_EEEEEEEvEENS18_INSA_18SM100_TMA_2SM_LOADES1J_vEEEENS_8epilogue10collective18CollectiveEpilogueINS1O_23Sm100TmaWarpSpecializedILi2ELi2ELi64ELb0ELb0EEEJNSB_IJSI_SI_SK_EEENSB_IJNSZ_ISI_SE_EENSZ_ISJ_SE_EEEEESM_NSB_IJNSB_IJllllEEESE_S11_EEESM_S1Y_NS1O_6fusion15FusionCallbacksIS1S_NS1Z_17LinearCombinationISM_fSM_fLNS_15FloatRoundStyleE2EEES1T_S1W_JEEENSA_5SM1004TMEM4LOAD26SM100_TMEM_LOAD_32dp32b64xENSA_20SM90_TMA_LOAD_IM2COLES1J_NSA_39AutoVectorizingCopyWithAssumedAlignmentILi128EEENSA_21SM90_TMA_STORE_IM2COLES1J_S2B_S2B_EEEvvEEEEvNT_6ParamsE,"ax",@progbits
	.align	128
.text._ZN7cutlass13device_kernelINS_4conv6kernel13ConvUniversalINS1_16ConvProblemShapeILNS1_8OperatorE0ELi3EEENS1_10collective14CollectiveConvINS1_47MainloopSm100TmaUmmaWarpSpecializedImplicitGemmILS5_0ELi16ELi3ELi1ELi2EN4cute5tupleIJNSA_1CILi2EEENSC_ILi1EEESE_EEEEENSB_IJNSC_ILi256EEENSC_ILi128EEENSB_IJNSC_ILi64EEEEEEEEENS_12float_e4m3_tESM_NSA_8TiledMMAINSA_8MMA_AtomIJNSA_10MMA_TraitsINSA_25SM100_MMA_F8F6F4_2x1SM_SSEJSM_SM_fSH_SI_NSA_17integral_constantINSA_4UMMA5MajorELST_0EEESU_NSR_INSS_7ScaleInELSV_0EEESW_EEEEEENSA_6LayoutINSB_IJSE_SE_SE_EEENSB_IJNSC_ILi0EEES11_S11_EEEEENSB_IJNSA_10UnderscoreES14_S14_EEEEENS7_6detail27Sm100ImplicitGemmTileTraitsINSA_25SM100_TMA_2SM_LOAD_IM2COLENSA_14ComposedLayoutINSA_7SwizzleILi2ELi4ELi3EEENSA_18smem_ptr_flag_bitsILi8EEENSZ_INSB_IJNSC_ILi8EEESJ_EEENSB_IJSJ_SE_EEEEEEEvEENS18_INSA_18SM100_TMA_2SM_LOADES1J_vEEEENS_8epilogue10collective18CollectiveEpilogueINS1O_23Sm100TmaWarpSpecializedILi2ELi2ELi64ELb0ELb0EEEJNSB_IJSI_SI_SK_EEENSB_IJNSZ_ISI_SE_EENSZ_ISJ_SE_EEEEESM_NSB_IJNSB_IJllllEEESE_S11_EEESM_S1Y_NS1O_6fusion15FusionCallbacksIS1S_NS1Z_17LinearCombinationISM_fSM_fLNS_15FloatRoundStyleE2EEES1T_S1W_JEEENSA_5SM1004TMEM4LOAD26SM100_TMEM_LOAD_32dp32b64xENSA_20SM90_TMA_LOAD_IM2COLES1J_NSA_39AutoVectorizingCopyWithAssumedAlignmentILi128EEENSA_21SM90_TMA_STORE_IM2COLES1J_S2B_S2B_EEEvvEEEEvNT_6ParamsE:
        .type           _ZN7cutlass13device_kernelINS_4conv6kernel13ConvUniversalINS1_16ConvProblemShapeILNS1_8OperatorE0ELi3EEENS1_10collective14CollectiveConvINS1_47MainloopSm100TmaUmmaWarpSpecializedImplicitGemmILS5_0ELi16ELi3ELi1ELi2EN4cute5tupleIJNSA_1CILi2EEENSC_ILi1EEESE_EEEEENSB_IJNSC_ILi256EEENSC_ILi128EEENSB_IJNSC_ILi64EEEEEEEEENS_12float_e4m3_tESM_NSA_8TiledMMAINSA_8MMA_AtomIJNSA_10MMA_TraitsINSA_25SM100_MMA_F8F6F4_2x1SM_SSEJSM_SM_fSH_SI_NSA_17integral_constantINSA_4UMMA5MajorELST_0EEESU_NSR_INSS_7ScaleInELSV_0EEESW_EEEEEENSA_6LayoutINSB_IJSE_SE_SE_EEENSB_IJNSC_ILi0EEES11_S11_EEEEENSB_IJNSA_10UnderscoreES14_S14_EEEEENS7_6detail27Sm100ImplicitGemmTileTraitsINSA_25SM100_TMA_2SM_LOAD_IM2COLENSA_14ComposedLayoutINSA_7SwizzleILi2ELi4ELi3EEENSA_18smem_ptr_flag_bitsILi8EEENSZ_INSB_IJNSC_ILi8EEESJ_EEENSB_IJSJ_SE_EEEEEEEvEENS18_INSA_18SM100_TMA_2SM_LOADES1J_vEEEENS_8epilogue10collective18CollectiveEpilogueINS1O_23Sm100TmaWarpSpecializedILi2ELi2ELi64ELb0ELb0EEEJNSB_IJSI_SI_SK_EEENSB_IJNSZ_ISI_SE_EENSZ_ISJ_SE_EEEEESM_NSB_IJNSB_IJllllEEESE_S11_EEESM_S1Y_NS1O_6fusion15FusionCallbacksIS1S_NS1Z_17LinearCombinationISM_fSM_fLNS_15FloatRoundStyleE2EEES1T_S1W_JEEENSA_5SM1004TMEM4LOAD26SM100_TMEM_LOAD_32dp32b64xENSA_20SM90_TMA_LOAD_IM2COLES1J_NSA_39AutoVectorizingCopyWithAssumedAlignmentILi128EEENSA_21SM90_TMA_STORE_IM2COLES1J_S2B_S2B_EEEvvEEEEvNT_6ParamsE,@function
        .size           _ZN7cutlass13device_kernelINS_4conv6kernel13ConvUniversalINS1_16ConvProblemShapeILNS1_8OperatorE0ELi3EEENS1_10collective14CollectiveConvINS1_47MainloopSm100TmaUmmaWarpSpecializedImplicitGemmILS5_0ELi16ELi3ELi1ELi2EN4cute5tupleIJNSA_1CILi2EEENSC_ILi1EEESE_EEEEENSB_IJNSC_ILi256EEENSC_ILi128EEENSB_IJNSC_ILi64EEEEEEEEENS_12float_e4m3_tESM_NSA_8TiledMMAINSA_8MMA_AtomIJNSA_10MMA_TraitsINSA_25SM100_MMA_F8F6F4_2x1SM_SSEJSM_SM_fSH_SI_NSA_17integral_constantINSA_4UMMA5MajorELST_0EEESU_NSR_INSS_7ScaleInELSV_0EEESW_EEEEEENSA_6LayoutINSB_IJSE_SE_SE_EEENSB_IJNSC_ILi0EEES11_S11_EEEEENSB_IJNSA_10UnderscoreES14_S14_EEEEENS7_6detail27Sm100ImplicitGemmTileTraitsINSA_25SM100_TMA_2SM_LOAD_IM2COLENSA_14ComposedLayoutINSA_7SwizzleILi2ELi4ELi3EEENSA_18smem_ptr_flag_bitsILi8EEENSZ_INSB_IJNSC_ILi8EEESJ_EEENSB_IJSJ_SE_EEEEEEEvEENS18_INSA_18SM100_TMA_2SM_LOADES1J_vEEEENS_8epilogue10collective18CollectiveEpilogueINS1O_23Sm100TmaWarpSpecializedILi2ELi2ELi64ELb0ELb0EEEJNSB_IJSI_SI_SK_EEENSB_IJNSZ_ISI_SE_EENSZ_ISJ_SE_EEEEESM_NSB_IJNSB_IJllllEEESE_S11_EEESM_S1Y_NS1O_6fusion15FusionCallbacksIS1S_NS1Z_17LinearCombinationISM_fSM_fLNS_15FloatRoundStyleE2EEES1T_S1W_JEEENSA_5SM1004TMEM4LOAD26SM100_TMEM_LOAD_32dp32b64xENSA_20SM90_TMA_LOAD_IM2COLES1J_NSA_39AutoVectorizingCopyWithAssumedAlignmentILi128EEENSA_21SM90_TMA_STORE_IM2COLES1J_S2B_S2B_EEEvvEEEEvNT_6ParamsE,(.L_x_191 - _ZN7cutlass13device_kernelINS_4conv6kernel13ConvUniversalINS1_16ConvProblemShapeILNS1_8OperatorE0ELi3EEENS1_10collective14CollectiveConvINS1_47MainloopSm100TmaUmmaWarpSpecializedImplicitGemmILS5_0ELi16ELi3ELi1ELi2EN4cute5tupleIJNSA_1CILi2EEENSC_ILi1EEESE_EEEEENSB_IJNSC_ILi256EEENSC_ILi128EEENSB_IJNSC_ILi64EEEEEEEEENS_12float_e4m3_tESM_NSA_8TiledMMAINSA_8MMA_AtomIJNSA_10MMA_TraitsINSA_25SM100_MMA_F8F6F4_2x1SM_SSEJSM_SM_fSH_SI_NSA_17integral_constantINSA_4UMMA5MajorELST_0EEESU_NSR_INSS_7ScaleInELSV_0EEESW_EEEEEENSA_6LayoutINSB_IJSE_SE_SE_EEENSB_IJNSC_ILi0EEES11_S11_EEEEENSB_IJNSA_10UnderscoreES14_S14_EEEEENS7_6detail27Sm100ImplicitGemmTileTraitsINSA_25SM100_TMA_2SM_LOAD_IM2COLENSA_14ComposedLayoutINSA_7SwizzleILi2ELi4ELi3EEENSA_18smem_ptr_flag_bitsILi8EEENSZ_INSB_IJNSC_ILi8EEESJ_EEENSB_IJSJ_SE_EEEEEEEvEENS18_INSA_18SM100_TMA_2SM_LOADES1J_vEEEENS_8epilogue10collective18CollectiveEpilogueINS1O_23Sm100TmaWarpSpecializedILi2ELi2ELi64ELb0ELb0EEEJNSB_IJSI_SI_SK_EEENSB_IJNSZ_ISI_SE_EENSZ_ISJ_SE_EEEEESM_NSB_IJNSB_IJllllEEESE_S11_EEESM_S1Y_NS1O_6fusion15FusionCallbacksIS1S_NS1Z_17LinearCombinationISM_fSM_fLNS_15FloatRoundStyleE2EEES1T_S1W_JEEENSA_5SM1004TMEM4LOAD26SM100_TMEM_LOAD_32dp32b64xENSA_20SM90_TMA_LOAD_IM2COLES1J_NSA_39AutoVectorizingCopyWithAssumedAlignmentILi128EEENSA_21SM90_TMA_STORE_IM2COLES1J_S2B_S2B_EEEvvEEEEvNT_6ParamsE)
        .other          _ZN7cutlass13device_kernelINS_4conv6kernel13ConvUniversalINS1_16ConvProblemShapeILNS1_8OperatorE0ELi3EEENS1_10collective14CollectiveConvINS1_47MainloopSm100TmaUmmaWarpSpecializedImplicitGemmILS5_0ELi16ELi3ELi1ELi2EN4cute5tupleIJNSA_1CILi2EEENSC_ILi1EEESE_EEEEENSB_IJNSC_ILi256EEENSC_ILi128EEENSB_IJNSC_ILi64EEEEEEEEENS_12float_e4m3_tESM_NSA_8TiledMMAINSA_8MMA_AtomIJNSA_10MMA_TraitsINSA_25SM100_MMA_F8F6F4_2x1SM_SSEJSM_SM_fSH_SI_NSA_17integral_constantINSA_4UMMA5MajorELST_0EEESU_NSR_INSS_7ScaleInELSV_0EEESW_EEEEEENSA_6LayoutINSB_IJSE_SE_SE_EEENSB_IJNSC_ILi0EEES11_S11_EEEEENSB_IJNSA_10UnderscoreES14_S14_EEEEENS7_6detail27Sm100ImplicitGemmTileTraitsINSA_25SM100_TMA_2SM_LOAD_IM2COLENSA_14ComposedLayoutINSA_7SwizzleILi2ELi4ELi3EEENSA_18smem_ptr_flag_bitsILi8EEENSZ_INSB_IJNSC_ILi8EEESJ_EEENSB_IJSJ_SE_EEEEEEEvEENS18_INSA_18SM100_TMA_2SM_LOADES1J_vEEEENS_8epilogue10collective18CollectiveEpilogueINS1O_23Sm100TmaWarpSpecializedILi2ELi2ELi64ELb0ELb0EEEJNSB_IJSI_SI_SK_EEENSB_IJNSZ_ISI_SE_EENSZ_ISJ_SE_EEEEESM_NSB_IJNSB_IJllllEEESE_S11_EEESM_S1Y_NS1O_6fusion15FusionCallbacksIS1S_NS1Z_17LinearCombinationISM_fSM_fLNS_15FloatRoundStyleE2EEES1T_S1W_JEEENSA_5SM1004TMEM4LOAD26SM100_TMEM_LOAD_32dp32b64xENSA_20SM90_TMA_LOAD_IM2COLES1J_NSA_39AutoVectorizingCopyWithAssumedAlignmentILi128EEENSA_21SM90_TMA_STORE_IM2COLES1J_S2B_S2B_EEEvvEEEEvNT_6ParamsE,@"STO_CUDA_ENTRY STV_DEFAULT"
_ZN7cutlass13device_kernelINS_4conv6kernel13ConvUniversalINS1_16ConvProblemShapeILNS1_8OperatorE0ELi3EEENS1_10collective14CollectiveConvINS1_47MainloopSm100TmaUmmaWarpSpecializedImplicitGemmILS5_0ELi16ELi3ELi1ELi2EN4cute5tupleIJNSA_1CILi2EEENSC_ILi1EEESE_EEEEENSB_IJNSC_ILi256EEENSC_ILi128EEENSB_IJNSC_ILi64EEEEEEEEENS_12float_e4m3_tESM_NSA_8TiledMMAINSA_8MMA_AtomIJNSA_10MMA_TraitsINSA_25SM100_MMA_F8F6F4_2x1SM_SSEJSM_SM_fSH_SI_NSA_17integral_constantINSA_4UMMA5MajorELST_0EEESU_NSR_INSS_7ScaleInELSV_0EEESW_EEEEEENSA_6LayoutINSB_IJSE_SE_SE_EEENSB_IJNSC_ILi0EEES11_S11_EEEEENSB_IJNSA_10UnderscoreES14_S14_EEEEENS7_6detail27Sm100ImplicitGemmTileTraitsINSA_25SM100_TMA_2SM_LOAD_IM2COLENSA_14ComposedLayoutINSA_7SwizzleILi2ELi4ELi3EEENSA_18smem_ptr_flag_bitsILi8EEENSZ_INSB_IJNSC_ILi8EEESJ_EEENSB_IJSJ_SE_EEEEEEEvEENS18_INSA_18SM100_TMA_2SM_LOADES1J_vEEEENS_8epilogue10collective18CollectiveEpilogueINS1O_23Sm100TmaWarpSpecializedILi2ELi2ELi64ELb0ELb0EEEJNSB_IJSI_SI_SK_EEENSB_IJNSZ_ISI_SE_EENSZ_ISJ_SE_EEEEESM_NSB_IJNSB_IJllllEEESE_S11_EEESM_S1Y_NS1O_6fusion15FusionCallbacksIS1S_NS1Z_17LinearCombinationISM_fSM_fLNS_15FloatRoundStyleE2EEES1T_S1W_JEEENSA_5SM1004TMEM4LOAD26SM100_TMEM_LOAD_32dp32b64xENSA_20SM90_TMA_LOAD_IM2COLES1J_NSA_39AutoVectorizingCopyWithAssumedAlignmentILi128EEENSA_21SM90_TMA_STORE_IM2COLES1J_S2B_S2B_EEEvvEEEEvNT_6ParamsE:
[----:B------:R-:W1:Y:S01]  /*0000*/  LDC R1, c[0x0][0x37c] ;  /* 0x0000df00ff017b82 */ /* 0x000e620000000800 */
[----:B------:R-:W2:Y:S01]  /*0010*/  S2R R164, SR_TID.X ;  /* 0x0000000000a47919 */ /* 0x000ea20000002100 */
[----:B------:R-:W3:Y:S06]  /*0020*/  LDCU.64 UR8, c[0x0][0x990] ;  /* 0x00013200ff0877ac */ /* 0x000eec0008000a00 */
[----:B------:R-:W4:Y:S01]  /*0030*/  S2UR UR45, SR_CgaCtaId ;  /* 0x00000000002d79c3 */ /* 0x000f220000008800 */
[----:B-1----:R-:W-:Y:S01]  /*0040*/  VIADD R1, R1, 0xfffffff8 ;  /* 0xfffffff801017836 */ /* 0x002fe20000000000 */
[----:B------:R-:W-:-:S02]  /*0050*/  PRMT R167, RZ, 0x7610, R167 ;  /* 0x00007610ffa77816 */ /* 0x000fc400000000a7 */
[----:B------:R-:W-:Y:S02]  /*0060*/  ELECT P1, URZ, PT ;  /* 0x0000000000ff782f */ /* 0x000fe40003820000 */
[----:B------:R-:W-:Y:S01]  /*0070*/  R2UR UR49, R1 ;  /* 0x00000000013172ca */ /* 0x000fe200000e0000 */
[----:B---3--:R-:W-:-:S04]  /*0080*/  UISETP.NE.U32.AND UP0, UPT, UR8, URZ, UPT ;  /* 0x000000ff0800728c */ /* 0x008fc8000bf05070 */
[----:B------:R-:W-:Y:S02]  /*0090*/  UISETP.NE.AND.EX UP0, UPT, UR9, URZ, UPT, UP0 ;  /* 0x000000ff0900728c */ /* 0x000fe4000bf05300 */
[----:B----4-:R-:W-:Y:S02]  /*00a0*/  ULOP3.LUT UR31, UR45, 0x1, URZ, 0xc0, !UPT ;  /* 0x000000012d1f7892 */ /* 0x010fe4000f8ec0ff */
[----:B------:R-:W-:Y:S01]  /*00b0*/  ULOP3.LUT UR30, UR45, 0x1, URZ, 0x3c, !UPT ;  /* 0x000000012d1e7892 */ /* 0x000fe2000f8e3cff */
[----:B--2---:R-:W-:-:S05]  /*00c0*/  SHF.R.U32.HI R168, RZ, 0x5, R164 ;  /* 0x00000005ffa87819 */ /* 0x004fca00000116a4 */
[----:B------:R-:W1:Y:S02]  /*00d0*/  SHFL.IDX PT, R0, R168, RZ, 0x1f ;  /* 0x00001fffa8007589 */ /* 0x000e6400000e0000 */
[----:B-1----:R-:W-:Y:S01]  /*00e0*/  R2UR UR18, R0 ;  /* 0x00000000001272ca */ /* 0x002fe200000e0000 */
[----:B------:R-:W-:-:S14]  /*00f0*/  BRA.U UP0, `(.L_x_0) ;  /* 0x0000000100307547 */ /* 0x000fdc000b800000 */
[----:B------:R-:W1:Y:S02]  /*0100*/  LDCU.64 UR4, c[0x0][0x988] ;  /* 0x00013100ff0477ac */ /* 0x000e640008000a00 */
[----:B-1----:R-:W-:-:S04]  /*0110*/  UISETP.NE.U32.AND UP0, UPT, UR4, URZ, UPT ;  /* 0x000000ff0400728c */ /* 0x002fc8000bf05070 */
[----:B------:R-:W-:-:S09]  /*0120*/  UISETP.NE.AND.EX UP0, UPT, UR5, URZ, UPT, UP0 ;  /* 0x000000ff0500728c */ /* 0x000fd2000bf05300 */
[----:B------:R-:W-:Y:S05]  /*0130*/  BRA.U !UP0, `(.L_x_1) ;  /* 0x0000000108147547 */ /* 0x000fea000b800000 */
[----:B------:R-:W1:Y:S01]  /*0140*/  LDC.64 R2, c[0x0][0x988] ;  /* 0x00026200ff027b82 */ /* 0x000e620000000a00 */
[----:B------:R-:W1:Y:S02]  /*0150*/  LDCU.64 UR4, c[0x0][0x358] ;  /* 0x00006b00ff0477ac */ /* 0x000e640008000a00 */
[----:B-1----:R1:W5:Y:S01]  /*0160*/  LDG.E R73, desc[UR4][R2.64] ;  /* 0x0000000402497981 */ /* 0x002362000c1e1900 */
[----:B------:R-:W-:Y:S01]  /*0170*/  HFMA2 R167, -RZ, RZ, 0, 5.9604644775390625e-08 ;  /* 0x00000001ffa77431 */ /* 0x000fe200000001ff */
[----:B------:R-:W-:Y:S05]  /*0180*/  BRA `(.L_x_0) ;  /* 0x00000000000c7947 */ /* 0x000fea0003800000 */
.L_x_1:
[----:B------:R-:W1:Y:S01]  /*0190*/  LDCU UR4, c[0x0][0x980] ;  /* 0x00013000ff0477ac */ /* 0x000e620008000800 */
[----:B------:R-:W-:Y:S01]  /*01a0*/  HFMA2 R167, -RZ, RZ, 0, 5.9604644775390625e-08 ;  /* 0x00000001ffa77431 */ /* 0x000fe200000001ff */
[----:B-1----:R-:W-:-:S07]  /*01b0*/  MOV R73, UR4 ;  /* 0x0000000400497c02 */ /* 0x002fce0008000f00 */
.L_x_0:
[----:B------:R-:W2:Y:S02]  /*01c0*/  LDCU.64 UR4, c[0x0][0x9b0] ;  /* 0x00013600ff0477ac */ /* 0x000ea40008000a00 */
[----:B--2---:R-:W-:-:S04]  /*01d0*/  UISETP.NE.U32.AND UP0, UPT, UR4, URZ, UPT ;  /* 0x000000ff0400728c */ /* 0x004fc8000bf05070 */
[----:B------:R-:W-:-:S09]  /*01e0*/  UISETP.NE.AND.EX UP0, UPT, UR5, URZ, UPT, UP0 ;  /* 0x000000ff0500728c */ /* 0x000fd2000bf05300 */
[----:B------:R-:W-:Y:S05]  /*01f0*/  BRA.U UP0, `(.L_x_2) ;  /* 0x0000000100287547 */ /* 0x000fea000b800000 */
[----:B------:R-:W2:Y:S02]  /*0200*/  LDCU.64 UR4, c[0x0][0x9a8] ;  /* 0x00013500ff0477ac */ /* 0x000ea40008000a00 */
[----:B--2---:R-:W-:-:S04]  /*0210*/  UISETP.NE.U32.AND UP0, UPT, UR4, URZ, UPT ;  /* 0x000000ff0400728c */ /* 0x004fc8000bf05070 */
[----:B------:R-:W-:-:S09]  /*0220*/  UISETP.NE.AND.EX UP0, UPT, UR5, URZ, UPT, UP0 ;  /* 0x000000ff0500728c */ /* 0x000fd2000bf05300 */
[----:B------:R-:W-:Y:S05]  /*0230*/  BRA.U !UP0, `(.L_x_3) ;  /* 0x0000000108107547 */ /* 0x000fea000b800000 */
[----:B------:R-:W2:Y:S01]  /*0240*/  LDC.64 R70, c[0x0][0x9a8] ;  /* 0x00026a00ff467b82 */ /* 0x000ea20000000a00 */
[----:B------:R-:W2:Y:S02]  /*0250*/  LDCU.64 UR4, c[0x0][0x358] ;  /* 0x00006b00ff0477ac */ /* 0x000ea40008000a00 */
[----:B--2---:R2:W5:Y:S01]  /*0260*/  LDG.E R70, desc[UR4][R70.64] ;  /* 0x0000000446467981 */ /* 0x004562000c1e1900 */
[----:B------:R-:W-:Y:S05]  /*0270*/  BRA `(.L_x_2) ;  /* 0x0000000000087947 */ /* 0x000fea0003800000 */
.L_x_3:
[----:B------:R-:W2:Y:S02]  /*0280*/  LDCU UR4, c[0x0][0x9a0] ;  /* 0x00013400ff0477ac */ /* 0x000ea40008000800 */
[----:B--2---:R-:W-:Y:S02]  /*0290*/  MOV R70, UR4 ;  /* 0x0000000400467c02 */ /* 0x004fe40008000f00 */
.L_x_2:
[----:B------:R-:W-:Y:S01]  /*02a0*/  IMAD.U32 R0, RZ, RZ, UR18 ;  /* 0x00000012ff007e24 */ /* 0x000fe2000f8e00ff */
[----:B------:R-:W-:Y:S04]  /*02b0*/  BSSY.RECONVERGENT B0, `(.L_x_4) ;  /* 0x000000c000007945 */ /* 0x000fe80003800200 */
[C---:B------:R-:W-:Y:S02]  /*02c0*/  ISETP.NE.OR P2, PT, R0.reuse, 0x1, !P1 ;  /* 0x000000010000780c */ /* 0x040fe40004f45670 */
[----:B------:R-:W-:-:S11]  /*02d0*/  ISETP.NE.OR P0, PT, R0, 0x3, !P1 ;  /* 0x000000030000780c */ /* 0x000fd60004f05670 */
[----:B------:R-:W-:Y:S05]  /*02e0*/  @P2 BRA `(.L_x_5) ;  /* 0x0000000000202947 */ /* 0x000fea0003800000 */
[----:B------:R-:W3:Y:S02]  /*02f0*/  LDCU.64 UR4, c[0x0][0x348] ;  /* 0x00006900ff0477ac */ /* 0x000ee40008000a00 */
[----:B---3--:R-:W-:Y:S02]  /*0300*/  UIADD3 UR6, UP1, UPT, UR4, 0x80, URZ ;  /* 0x0000008004067890 */ /* 0x008fe4000ff3e0ff */
[----:B------:R-:W-:Y:S02]  /*0310*/  UIADD3 UR4, UP0, UPT, UR4, 0x200, URZ ;  /* 0x0000020004047890 */ /* 0x000fe4000ff1e0ff */
[----:B------:R-:W-:Y:S02]  /*0320*/  UIADD3.X UR7, UPT, UPT, URZ, UR5, URZ, UP1, !UPT ;  /* 0x00000005ff077290 */ /* 0x000fe40008ffe4ff */
[----:B------:R-:W-:-:S07]  /*0330*/  UIADD3.X UR5, UPT, UPT, URZ, UR5, URZ, UP0, !UPT ;  /* 0x00000005ff057290 */ /* 0x000fce00087fe4ff */
[----:B------:R3:W-:Y:S02]  /*0340*/  UTMACCTL.PF [UR6] ;  /* 0x00000000060079b9 */ /* 0x0007e40008040000 */
[----:B------:R3:W-:Y:S02]  /*0350*/  UTMACCTL.PF [UR4] ;  /* 0x00000000040079b9 */ /* 0x0007e40008040000 */
[----:B---3--:R-:W-:Y:S01]  /*0360*/  NOP ;  /* 0x0000000000007918 */ /* 0x008fe20000000000 */
.L_x_5:
[----:B------:R-:W-:Y:S05]  /*0370*/  BSYNC.RECONVERGENT B0 ;  /* 0x0000000000007941 */ /* 0x000fea0003800200 */
.L_x_4:
[----:B------:R-:W-:Y:S04]  /*0380*/  BSSY.RECONVERGENT B0, `(.L_x_6) ;  /* 0x000000a000007945 */ /* 0x000fe80003800200 */
        /* <DEDUP_REMOVED lines=9> */
.L_x_7:
[----:B------:R-:W-:Y:S05]  /*0420*/  BSYNC.RECONVERGENT B0 ;  /* 0x0000000000007941 */ /* 0x000fea0003800200 */
.L_x_6:
[----:B------:R-:W3:Y:S01]  /*0430*/  LDCU.64 UR4, c[0x0][0x988] ;  /* 0x00013100ff0477ac */ /* 0x000ee20008000a00 */
[----:B------:R-:W-:Y:S02]  /*0440*/  UISETP.EQ.U32.AND UP2, UPT, UR8, URZ, UPT ;  /* 0x000000ff0800728c */ /* 0x000fe4000bf42070 */
[----:B------:R-:W-:Y:S02]  /*0450*/  UPLOP3.LUT UP3, UPT, UPT, UPT, UPT, 0x80, 0x8 ;  /* 0x000000000008789c */ /* 0x000fe40003f6f070 */
[----:B---3--:R-:W-:-:S04]  /*0460*/  UISETP.NE.U32.AND UP0, UPT, UR4, URZ, UPT ;  /* 0x000000ff0400728c */ /* 0x008fc8000bf05070 */
[----:B------:R-:W-:-:S04]  /*0470*/  UISETP.NE.AND.EX UP1, UPT, UR5, URZ, UPT, UP0 ;  /* 0x000000ff0500728c */ /* 0x000fc8000bf25300 */
[----:B------:R-:W-:-:S04]  /*0480*/  UISETP.EQ.OR.EX UP4, UPT, UR9, URZ, !UP1, UP2 ;  /* 0x000000ff0900728c */ /* 0x000fc8000cf82720 */
[----:B------:R-:W-:-:S06]  /*0490*/  UP2UR UR4, UPR, URZ, 0x10 ;  /* 0x00000010ff047883 */ /* 0x000fcc0008000000 */
[----:B------:R-:W-:Y:S01]  /*04a0*/  MOV R177, UR4 ;  /* 0x0000000400b17c02 */ /* 0x000fe20008000f00 */
[----:B------:R-:W-:Y:S06]  /*04b0*/  BRA.U !UP4, `(.L_x_8) ;  /* 0x000000010c207547 */ /* 0x000fec000b800000 */
[----:B------:R-:W-:Y:S01]  /*04c0*/  UISETP.NE.U32.AND UP2, UPT, UR8, URZ, UPT ;  /* 0x000000ff0800728c */ /* 0x000fe2000bf45070 */
[----:B-----5:R-:W-:Y:S01]  /*04d0*/  FSETP.NEU.AND P0, PT, R73, RZ, PT ;  /* 0x000000ff4900720b */ /* 0x020fe20003f0d000 */
[----:B------:R-:W-:Y:S02]  /*04e0*/  USEL UR4, URZ, 0xffffffff, UP1 ;  /* 0xffffffffff047887 */ /* 0x000fe40008800000 */
[----:B------:R-:W-:-:S10]  /*04f0*/  UISETP.NE.AND.EX UP2, UPT, UR9, URZ, UPT, UP2 ;  /* 0x000000ff0900728c */ /* 0x000fd4000bf45320 */
[----:B------:R-:W-:Y:S01]  /*0500*/  VOTEU.ANY UP0, P0 ;  /* 0x0000000000ff7886 */ /* 0x000fe20000000100 */
[----:B------:R-:W-:-:S04]  /*0510*/  @!UP2 USEL UR4, URZ, 0xffffffff, UP0 ;  /* 0xffffffffff04a887 */ /* 0x000fc80008000000 */
[----:B------:R-:W-:-:S04]  /*0520*/  ULOP3.LUT UR4, UR4, 0x1, URZ, 0xc0, !UPT ;  /* 0x0000000104047892 */ /* 0x000fc8000f8ec0ff */
[----:B------:R-:W-:-:S11]  /*0530*/  UISETP.NE.U32.AND UP3, UPT, UR4, 0x1, UPT ;  /* 0x000000010400788c */ /* 0x000fd6000bf65070 */
.L_x_8:
[----:B------:R-:W3:Y:S01]  /*0540*/  SHFL.IDX PT, R0, R168, RZ, 0x1f ;  /* 0x00001fffa8007589 */ /* 0x000ee200000e0000 */
[----:B------:R-:W-:Y:S02]  /*0550*/  UISETP.NE.AND UP5, UPT, UR18, 0x2, UPT ;  /* 0x000000021200788c */ /* 0x000fe4000bfa5270 */
[----:B------:R-:W-:Y:S02]  /*0560*/  UISETP.NE.AND UP0, UPT, UR18, 0x2, UPT ;  /* 0x000000021200788c */ /* 0x000fe4000bf05270 */
[----:B------:R-:W-:Y:S02]  /*0570*/  UISETP.NE.OR UP2, UPT, UR31, URZ, UP5 ;  /* 0x000000ff1f00728c */ /* 0x000fe4000af45670 */
[----:B------:R-:W-:-:S04]  /*0580*/  USEL UR48, URZ, 0x1, UP0 ;  /* 0x00000001ff307887 */ /* 0x000fc80008000000 */
[----:B------:R-:W-:Y:S02]  /*0590*/  PLOP3.LUT P3, PT, P1, PT, UP2, 0xae, 0xea ;  /* 0x0000000000ea781c */ /* 0x000fe40000f6f52e */
[----:B---3--:R-:W-:-:S13]  /*05a0*/  ISETP.NE.AND P0, PT, R0, RZ, PT ;  /* 0x000000ff0000720c */ /* 0x008fda0003f05270 */
[----:B------:R-:W-:Y:S05]  /*05b0*/  @P0 BRA `(.L_x_9) ;  /* 0x0000000000b00947 */ /* 0x000fea0003800000 */
[----:B------:R-:W-:Y:S01]  /*05c0*/  ELECT P0, URZ, PT ;  /* 0x0000000000ff782f */ /* 0x000fe20003800000 */
[----:B------:R-:W-:-:S12]  /*05d0*/  BSSY.RECONVERGENT B0, `(.L_x_9) ;  /* 0x000002a000007945 */ /* 0x000fd80003800200 */
[----:B------:R-:W-:Y:S05]  /*05e0*/  @!P0 BRA `(.L_x_10) ;  /* 0x0000000000a08947 */ /* 0x000fea0003800000 */
[----:B------:R-:W-:Y:S01]  /*05f0*/  UMOV UR4, 0x400 ;  /* 0x0000040000047882 */ /* 0x000fe20000000000 */
[----:B------:R-:W-:Y:S01]  /*0600*/  UMOV UR6, 0x1 ;  /* 0x0000000100067882 */ /* 0x000fe20000000000 */
[----:B------:R-:W-:Y:S02]  /*0610*/  ULEA UR4, UR45, UR4, 0x18 ;  /* 0x000000042d047291 */ /* 0x000fe4000f8ec0ff */
[----:B------:R-:W-:-:S04]  /*0620*/  UIADD3 UR6, UPT, UPT, -UR6, 0x100000, URZ ;  /* 0x0010000006067890 */ /* 0x000fc8000fffe1ff */
[----:B------:R-:W-:Y:S02]  /*0630*/  USHF.L.U32 UR7, UR6, 0xb, URZ ;  /* 0x0000000b06077899 */ /* 0x000fe400080006ff */
[----:B------:R-:W-:Y:S01]  /*0640*/  USHF.L.U32 UR6, UR6, 0x1, URZ ;  /* 0x0000000106067899 */ /* 0x000fe200080006ff */
[----:B------:R-:W3:Y:S11]  /*0650*/  FENCE.VIEW.ASYNC.S ;  /* 0x00000000000073c6 */ /* 0x000ef60000000000 */
[----:B---3--:R3:W4:Y:S01]  /*0660*/  SYNCS.EXCH.64 URZ, [UR4], UR6 ;  /* 0x0000000604ff75b2 */ /* 0x0087220008000100 */
[----:B------:R3:W1:Y:S01]  /*0670*/  SYNCS.EXCH.64 URZ, [UR4+0x80], UR6 ;  /* 0x0000800604ff75b2 */ /* 0x0006620008000100 */
        /* <DEDUP_REMOVED lines=29> */
[----:B------:R3:W1:Y:S02]  /*0850*/  SYNCS.EXCH.64 URZ, [UR4+0xf8], UR6 ;  /* 0x0000f80604ff75b2 */ /* 0x0006640008000100 */
[----:B---34-:R-:W-:Y:S01]  /*0860*/  NOP ;  /* 0x0000000000007918 */ /* 0x018fe20000000000 */
.L_x_10:
[----:B------:R-:W-:Y:S05]  /*0870*/  BSYNC.RECONVERGENT B0 ;  /* 0x0000000000007941 */ /* 0x000fea0003800200 */
.L_x_9:
[----:B------:R-:W3:Y:S01]  /*0880*/  SHFL.IDX PT, R0, R168, RZ, 0x1f ;  /* 0x00001fffa8007589 */ /* 0x000ee200000e0000 */
[----:B------:R-:W-:Y:S01]  /*0890*/  NOP ;  /* 0x0000000000007918 */ /* 0x000fe20000000000 */
[----:B---3--:R-:W-:-:S13]  /*08a0*/  ISETP.NE.AND P0, PT, R0, 0x1, PT ;  /* 0x000000010000780c */ /* 0x008fda0003f05270 */
[----:B------:R-:W-:Y:S05]  /*08b0*/  @P0 BRA `(.L_x_11) ;  /* 0x0000000000440947 */ /* 0x000fea0003800000 */
[----:B------:R-:W-:Y:S01]  /*08c0*/  UMOV UR4, 0x400 ;  /* 0x0000040000047882 */ /* 0x000fe20000000000 */
[----:B------:R-:W-:Y:S01]  /*08d0*/  UMOV UR8, 0x20 ;  /* 0x0000002000087882 */ /* 0x000fe20000000000 */
[----:B------:R-:W-:Y:S01]  /*08e0*/  UMOV UR6, 0x80 ;  /* 0x0000008000067882 */ /* 0x000fe20000000000 */
[----:B------:R-:W-:Y:S02]  /*08f0*/  ULEA UR4, UR45, UR4, 0x18 ;  /* 0x000000042d047291 */ /* 0x000fe4000f8ec0ff */
[----:B------:R-:W-:-:S04]  /*0900*/  UIADD3 UR8, UPT, UPT, -UR8, 0x100000, URZ ;  /* 0x0010000008087890 */ /* 0x000fc8000fffe1ff */
[----:B------:R-:W-:Y:S02]  /*0910*/  USHF.L.U32 UR9, UR8, 0xb, URZ ;  /* 0x0000000b08097899 */ /* 0x000fe400080006ff */
[----:B------:R-:W-:Y:S02]  /*0920*/  USHF.L.U32 UR8, UR8, 0x1, URZ ;  /* 0x0000000108087899 */ /* 0x000fe400080006ff */
[----:B------:R-:W-:-:S04]  /*0930*/  UIADD3 UR6, UPT, UPT, -UR6, 0x100000, URZ ;  /* 0x0010000006067890 */ /* 0x000fc8000fffe1ff */
[----:B------:R-:W-:Y:S02]  /*0940*/  USHF.L.U32 UR7, UR6, 0xb, URZ ;  /* 0x0000000b06077899 */ /* 0x000fe400080006ff */
[----:B------:R-:W-:Y:S01]  /*0950*/  USHF.L.U32 UR6, UR6, 0x1, URZ ;  /* 0x0000000106067899 */ /* 0x000fe200080006ff */
[----:B------:R-:W-:Y:S01]  /*0960*/  ELECT P0, URZ, PT ;  /* 0x0000000000ff782f */ /* 0x000fe20003800000 */
[----:B------:R-:W3:Y:S02]  /*0970*/  FENCE.VIEW.ASYNC.S ;  /* 0x00000000000073c6 */ /* 0x000ee40000000000 */
[----:B---3--:R3:W4:Y:S08]  /*0980*/  SYNCS.EXCH.64 URZ, [UR4+0x100], UR8 ;  /* 0x0001000804ff75b2 */ /* 0x0087300008000100 */
[----:B------:R3:W1:Y:S01]  /*0990*/  SYNCS.EXCH.64 URZ, [UR4+0x110], UR6 ;  /* 0x0001100604ff75b2 */ /* 0x0006620008000100 */
[----:B------:R3:W1:Y:S01]  /*09a0*/  SYNCS.EXCH.64 URZ, [UR4+0x108], UR8 ;  /* 0x0001080804ff75b2 */ /* 0x0006620008000100 */
[----:B------:R3:W1:Y:S01]  /*09b0*/  SYNCS.EXCH.64 URZ, [UR4+0x118], UR6 ;  /* 0x0001180604ff75b2 */ /* 0x0006620008000100 */
[----:B------:R-:W-:Y:S01]  /*09c0*/  NOP ;  /* 0x0000000000007918 */ /* 0x000fe20000000000 */
.L_x_11:
[----:B------:R-:W2:Y:S01]  /*09d0*/  SHFL.IDX PT, R0, R168, RZ, 0x1f ;  /* 0x00001fffa8007589 */ /* 0x000ea200000e0000 */
[----:B------:R-:W-:Y:S01]  /*09e0*/  NOP ;  /* 0x0000000000007918 */ /* 0x000fe20000000000 */
[----:B--2---:R-:W-:-:S13]  /*09f0*/  ISETP.NE.AND P0, PT, R0, 0x3, PT ;  /* 0x000000030000780c */ /* 0x004fda0003f05270 */
[----:B------:R-:W-:Y:S05]  /*0a00*/  @P0 BRA `(.L_x_12) ;  /* 0x00000000002c0947 */ /* 0x000fea0003800000 */
[----:B---3--:R-:W-:Y:S01]  /*0a10*/  UMOV UR4, 0x400 ;  /* 0x0000040000047882 */ /* 0x008fe20000000000 */
[----:B------:R-:W-:Y:S01]  /*0a20*/  UMOV UR6, 0x20 ;  /* 0x0000002000067882 */ /* 0x000fe20000000000 */
[----:B------:R-:W-:Y:S02]  /*0a30*/  ULEA UR4, UR45, UR4, 0x18 ;  /* 0x000000042d047291 */ /* 0x000fe4000f8ec0ff */
[----:B------:R-:W-:-:S04]  /*0a40*/  UIADD3 UR6, UPT, UPT, -UR6, 0x100000, URZ ;  /* 0x0010000006067890 */ /* 0x000fc8000fffe1ff */
[----:B------:R-:W-:Y:S02]  /*0a50*/  USHF.L.U32 UR7, UR6, 0xb, URZ ;  /* 0x0000000b06077899 */ /* 0x000fe400080006ff */
[----:B------:R-:W-:Y:S01]  /*0a60*/  USHF.L.U32 UR6, UR6, 0x1, URZ ;  /* 0x0000000106067899 */ /* 0x000fe200080006ff */
[----:B------:R-:W-:Y:S01]  /*0a70*/  ELECT P0, URZ, PT ;  /* 0x0000000000ff782f */ /* 0x000fe20003800000 */
[----:B------:R-:W2:Y:S10]  /*0a80*/  FENCE.VIEW.ASYNC.S ;  /* 0x00000000000073c6 */ /* 0x000eb40000000000 */
[----:B--2---:R2:W3:Y:S01]  /*0a90*/  SYNCS.EXCH.64 URZ, [UR4+0x120], UR6 ;  /* 0x0001200604ff75b2 */ /* 0x0044e20008000100 */
[----:B------:R2:W1:Y:S01]  /*0aa0*/  SYNCS.EXCH.64 URZ, [UR4+0x128], UR6 ;  /* 0x0001280604ff75b2 */ /* 0x0004620008000100 */
[----:B------:R-:W-:Y:S01]  /*0ab0*/  NOP ;  /* 0x0000000000007918 */ /* 0x000fe20000000000 */
.L_x_12:
[----:B------:R-:W4:Y:S01]  /*0ac0*/  SHFL.IDX PT, R0, R168, RZ, 0x1f ;  /* 0x00001fffa8007589 */ /* 0x000f2200000e0000 */
[----:B------:R-:W-:Y:S01]  /*0ad0*/  NOP ;  /* 0x0000000000007918 */ /* 0x000fe20000000000 */
[----:B----4-:R-:W-:-:S13]  /*0ae0*/  ISETP.NE.AND P0, PT, R0, 0x4, PT ;  /* 0x000000040000780c */ /* 0x010fda0003f05270 */
[----:B------:R-:W-:Y:S05]  /*0af0*/  @P0 BRA `(.L_x_13) ;  /* 0x0000000000400947 */ /* 0x000fea0003800000 */
[----:B--23--:R-:W-:Y:S01]  /*0b00*/  UMOV UR4, 0x1e0 ;  /* 0x000001e000047882 */ /* 0x00cfe20000000000 */
[----:B------:R-:W-:Y:S01]  /*0b10*/  UMOV UR6, 0x400 ;  /* 0x0000040000067882 */ /* 0x000fe20000000000 */
[----:B------:R-:W-:Y:S01]  /*0b20*/  USEL UR4, UR4, 0x1a0, UP3 ;  /* 0x000001a004047887 */ /* 0x000fe20009800000 */
        /* <DEDUP_REMOVED lines=9> */
[----:B------:R-:W2:Y:S02]  /*0bc0*/  FENCE.VIEW.ASYNC.S ;  /* 0x00000000000073c6 */ /* 0x000ea40000000000 */
[----:B--2---:R4:W2:Y:S08]  /*0bd0*/  SYNCS.EXCH.64 URZ, [UR6+0x130], UR8 ;  /* 0x0001300806ff75b2 */ /* 0x0048b00008000100 */
[----:B------:R4:W3:Y:S02]  /*0be0*/  SYNCS.EXCH.64 URZ, [UR6+0x138], UR4 ;  /* 0x0001380406ff75b2 */ /* 0x0008e40008000100 */
[----:B----4-:R-:W-:Y:S01]  /*0bf0*/  NOP ;  /* 0x0000000000007918 */ /* 0x010fe20000000000 */
.L_x_13:
[----:B------:R-:W4:Y:S01]  /*0c00*/  SHFL.IDX PT, R0, R168, RZ, 0x1f ;  /* 0x00001fffa8007589 */ /* 0x000f2200000e0000 */
[----:B------:R-:W-:Y:S01]  /*0c10*/  ISETP.NE.OR P1, PT, RZ, UR18, !P1 ;  /* 0x00000012ff007c0c */ /* 0x000fe2000cf25670 */
[----:B------:R-:W-:Y:S01]  /*0c20*/  NOP ;  /* 0x0000000000007918 */ /* 0x000fe20000000000 */
[----:B----4-:R-:W-:-:S13]  /*0c30*/  ISETP.NE.AND P0, PT, R0, 0x5, PT ;  /* 0x000000050000780c */ /* 0x010fda0003f05270 */
[----:B------:R-:W-:Y:S05]  /*0c40*/  @P0 BRA `(.L_x_14) ;  /* 0x0000000000440947 */ /* 0x000fea0003800000 */
[----:B--23--:R-:W-:Y:S01]  /*0c50*/  UMOV UR4, 0x400 ;  /* 0x0000040000047882 */ /* 0x00cfe20000000000 */
        /* <DEDUP_REMOVED lines=12> */
[----:B------:R4:W3:Y:S01]  /*0d20*/  SYNCS.EXCH.64 URZ, [UR4+0x150], UR8 ;  /* 0x0001500804ff75b2 */ /* 0x0008e20008000100 */
[----:B------:R4:W1:Y:S01]  /*0d30*/  SYNCS.EXCH.64 URZ, [UR4+0x148], UR6 ;  /* 0x0001480604ff75b2 */ /* 0x0008620008000100 */
[----:B------:R4:W1:Y:S02]  /*0d40*/  SYNCS.EXCH.64 URZ, [UR4+0x158], UR8 ;  /* 0x0001580804ff75b2 */ /* 0x0008640008000100 */
[----:B----4-:R-:W-:Y:S01]  /*0d50*/  NOP ;  /* 0x0000000000007918 */ /* 0x010fe20000000000 */
.L_x_14:
[----:B------:R-:W-:Y:S01]  /*0d60*/  VOTEU.ALL UP0, P1 ;  /* 0x0000000000ff7886 */ /* 0x000fe20000800000 */
[----:B--23--:R-:W-:Y:S01]  /*0d70*/  UMOV UR4, 0x20 ;  /* 0x0000002000047882 */ /* 0x00cfe20000000000 */
[----:B------:R-:W2:Y:S01]  /*0d80*/  LDCU UR7, c[0x0][0x36c] ;  /* 0x00006d80ff0777ac */ /* 0x000ea20008000800 */
[----:B------:R-:W-:Y:S01]  /*0d90*/  NOP ;  /* 0x0000000000007918 */ /* 0x000fe20000000000 */
[----:B-1----:R-:W-:Y:S01]  /*0da0*/  LOP3.LUT R3, R164, 0x1f, RZ, 0xc0, !PT ;  /* 0x0000001fa4037812 */ /* 0x002fe200078ec0ff */
[----:B------:R-:W-:Y:S01]  /*0db0*/  @!UP0 UMOV UR6, 0x400 ;  /* 0x0000040000068882 */ /* 0x000fe20000000000 */
[----:B------:R-:W-:-:S04]  /*0dc0*/  @!UP0 UIADD3 UR4, UPT, UPT, -UR4, 0x100000, URZ ;  /* 0x0010000004048890 */ /* 0x000fc8000fffe1ff */
[----:B------:R-:W-:Y:S02]  /*0dd0*/  @!UP0 USHF.L.U32 UR5, UR4, 0xb, URZ ;  /* 0x0000000b04058899 */ /* 0x000fe400080006ff */
[----:B------:R-:W-:Y:S02]  /*0de0*/  @!UP0 USHF.L.U32 UR4, UR4, 0x1, URZ ;  /* 0x0000000104048899 */ /* 0x000fe400080006ff */
[----:B------:R-:W-:Y:S01]  /*0df0*/  @!UP0 ULEA UR6, UR45, UR6, 0x18 ;  /* 0x000000062d068291 */ /* 0x000fe2000f8ec0ff */
[----:B------:R-:W-:Y:S01]  /*0e00*/  VOTEU.ALL UP0, P1 ;  /* 0x0000000000ff7886 */ /* 0x000fe20000800000 */
[----:B------:R-:W-:Y:S02]  /*0e10*/  UISETP.NE.AND UP4, UPT, UR18, URZ, UPT ;  /* 0x000000ff1200728c */ /* 0x000fe4000bf85270 */
[----:B--2---:R-:W-:Y:S01]  /*0e20*/  UISETP.EQ.U32.AND UP6, UPT, UR7, 0x1, UPT ;  /* 0x000000010700788c */ /* 0x004fe2000bfc2070 */
[----:B------:R-:W1:Y:S07]  /*0e30*/  FENCE.VIEW.ASYNC.S ;  /* 0x00000000000073c6 */ /* 0x000e6e0000000000 */
[----:B-1----:R1:W2:Y:S01]  /*0e40*/  @!UP0 SYNCS.EXCH.64 URZ, [UR6+0x160], UR4 ;  /* 0x0001600406ff85b2 */ /* 0x0022a20008000100 */
[----:B------:R-:W-:Y:S05]  /*0e50*/  BRA.U !UP6, `(.L_x_15) ;  /* 0x000000010e087547 */ /* 0x000fea000b800000 */
[----:B--2---:R-:W-:Y:S01]  /*0e60*/  UCGABAR_ARV ;  /* 0x00000000000079c7 */ /* 0x004fe20008000000 */
[----:B------:R-:W-:Y:S05]  /*0e70*/  BRA `(.L_x_16) ;  /* 0x0000000000047947 */ /* 0x000fea0003800000 */
.L_x_15:
[----:B--2---:R-:W-:Y:S01]  /*0e80*/  NOP ;  /* 0x0000000000007918 */ /* 0x004fe20000000000 */
.L_x_16:
[----:B------:R-:W2:Y:S01]  /*0e90*/  S2UR UR20, SR_CTAID.X ;  /* 0x00000000001479c3 */ /* 0x000ea20000002500 */
[----:B------:R-:W-:-:S05]  /*0ea0*/  CS2R.32 R176, SR_CgaSize ;  /* 0x0000000000b07805 */ /* 0x000fca0000008a00 */
[----:B------:R-:W-:-:S05]  /*0eb0*/  IMAD R176, R176, -0xa0, RZ ;  /* 0xffffff60b0b07824 */ /* 0x000fca00078e02ff */
[----:B-1----:R-:W-:-:S14]  /*0ec0*/  R2UR UR5, R176 ;  /* 0x00000000b00572ca */ /* 0x002fdc00000e0000 */
[----:B------:R-:W1:Y:S01]  /*0ed0*/  LDCU UR5, c[0x0][UR5+0x2b0] ;  /* 0x00005600050577ac */ /* 0x000e620008000800 */
[----:B------:R-:W-:-:S05]  /*0ee0*/  CS2R.32 R176, SR_CgaSize ;  /* 0x0000000000b07805 */ /* 0x000fca0000008a00 */
[----:B------:R-:W-:-:S05]  /*0ef0*/  IMAD R176, R176, -0xa0, RZ ;  /* 0xffffff60b0b07824 */ /* 0x000fca00078e02ff */
[----:B------:R-:W-:-:S14]  /*0f00*/  R2UR UR4, R176 ;  /* 0x00000000b00472ca */ /* 0x000fdc00000e0000 */
[----:B------:R-:W3:Y:S01]  /*0f10*/  LDCU UR4, c[0x0][UR4+0x2b4] ;  /* 0x00005680040477ac */ /* 0x000ee20008000800 */
[----:B------:R-:W4:Y:S01]  /*0f20*/  S2UR UR24, SR_CTAID.Y ;  /* 0x00000000001879c3 */ /* 0x000f220000002600 */
[----:B------:R-:W-:-:S05]  /*0f30*/  CS2R.32 R176, SR_CgaSize ;  /* 0x0000000000b07805 */ /* 0x000fca0000008a00 */
[----:B------:R-:W-:-:S05]  /*0f40*/  IMAD R176, R176, -0xa0, RZ ;  /* 0xffffff60b0b07824 */ /* 0x000fca00078e02ff */
[----:B------:R-:W-:-:S14]  /*0f50*/  R2UR UR7, R176 ;  /* 0x00000000b00772ca */ /* 0x000fdc00000e0000 */
[----:B------:R-:W3:Y:S01]  /*0f60*/  LDCU UR7, c[0x0][UR7+0x2a0] ;  /* 0x00005400070777ac */ /* 0x000ee20008000800 */
[----:B------:R-:W-:-:S05]  /*0f70*/  CS2R.32 R176, SR_CgaSize ;  /* 0x0000000000b07805 */ /* 0x000fca0000008a00 */
[----:B------:R-:W-:-:S05]  /*0f80*/  IMAD R176, R176, -0xa0, RZ ;  /* 0xffffff60b0b07824 */ /* 0x000fca00078e02ff */
[----:B------:R-:W-:-:S14]  /*0f90*/  R2UR UR8, R176 ;  /* 0x00000000b00872ca */ /* 0x000fdc00000e0000 */
[----:B------:R-:W3:Y:S01]  /*0fa0*/  LDCU UR8, c[0x0][UR8+0x2a4] ;  /* 0x00005480080877ac */ /* 0x000ee20008000800 */
[----:B------:R-:W3:Y:S01]  /*0fb0*/  LDCU UR19, c[0x0][0xc24] ;  /* 0x00018480ff1377ac */ /* 0x000ee20008000800 */
[----:B------:R-:W3:Y:S01]  /*0fc0*/  LDCU UR39, c[0x0][0xc24] ;  /* 0x00018480ff2777ac */ /* 0x000ee20008000800 */
[----:B--2---:R-:W-:Y:S01]  /*0fd0*/  I2FP.F32.U32 R2, UR20 ;  /* 0x0000001400027c45 */ /* 0x004fe20008201000 */
[----:B------:R-:W2:Y:S04]  /*0fe0*/  LDCU UR23, c[0x0][0xc30] ;  /* 0x00018600ff1777ac */ /* 0x000ea80008000800 */
[----:B-1----:R-:W-:Y:S01]  /*0ff0*/  FMUL R2, R2, UR5 ;  /* 0x0000000502027c20 */ /* 0x002fe20008400000 */
[----:B----4-:R-:W-:-:S05]  /*1000*/  I2FP.F32.U32 R0, UR24 ;  /* 0x0000001800007c45 */ /* 0x010fca0008201000 */
[----:B------:R-:W1:Y:S01]  /*1010*/  F2I.U32.TRUNC.NTZ R2, R2 ;  /* 0x0000000200027305 */ /* 0x000e62000020f000 */
[----:B---3--:R-:W-:-:S07]  /*1020*/  FMUL R0, R0, UR4 ;  /* 0x0000000400007c20 */ /* 0x008fce0008400000 */
[----:B------:R-:W3:Y:S01]  /*1030*/  F2I.U32.TRUNC.NTZ R0, R0 ;  /* 0x0000000000007305 */ /* 0x000ee2000020f000 */
[----:B-1----:R-:W-:Y:S02]  /*1040*/  R2UR UR4, R2 ;  /* 0x00000000020472ca */ /* 0x002fe400000e0000 */
[----:B------:R-:W-:Y:S02]  /*1050*/  PRMT R2, RZ, 0x7610, R2 ;  /* 0x00007610ff027816 */ /* 0x000fe40000000002 */
[----:B---3--:R-:W-:Y:S02]  /*1060*/  R2UR UR6, R0 ;  /* 0x00000000000672ca */ /* 0x008fe400000e0000 */
[----:B------:R-:W-:-:S07]  /*1070*/  PRMT R0, RZ, 0x7610, R0 ;  /* 0x00007610ff007816 */ /* 0x000fce0000000000 */
[----:B------:R-:W-:-:S04]  /*1080*/  UIADD3 UR5, UPT, UPT, -UR4, URZ, URZ ;  /* 0x000000ff04057290 */ /* 0x000fc8000fffe1ff */
[----:B------:R-:W-:Y:S02]  /*1090*/  UIMAD UR5, UR7, UR5, UR20 ;  /* 0x00000005070572a4 */ /* 0x000fe4000f8e0214 */
[----:B------:R-:W-:-:S04]  /*10a0*/  UIADD3 UR4, UPT, UPT, -UR6, URZ, URZ ;  /* 0x000000ff06047290 */ /* 0x000fc8000fffe1ff */
[----:B------:R-:W-:Y:S01]  /*10b0*/  IMAD.U32 R176, RZ, RZ, UR5 ;  /* 0x00000005ffb07e24 */ /* 0x000fe2000f8e00ff */
[----:B------:R-:W-:-:S06]  /*10c0*/  UIMAD UR4, UR8, UR4, UR24 ;  /* 0x00000004080472a4 */ /* 0x000fcc000f8e0218 */
[----:B------:R-:W-:Y:S01]  /*10d0*/  IMAD.U32 R175, RZ, RZ, UR4 ;  /* 0x00000004ffaf7e24 */ /* 0x000fe2000f8e00ff */
[----:B--2---:R-:W-:Y:S06]  /*10e0*/  BRA.U UP4, `(.L_x_17) ;  /* 0x0000000104307547 */ /* 0x004fec000b800000 */
[----:B------:R-:W-:Y:S01]  /*10f0*/  R2UR UR5, R175 ;  /* 0x00000000af0572ca */ /* 0x000fe200000e0000 */
[----:B------:R-:W-:Y:S01]  /*1100*/  UMOV UR7, 0x3 ;  /* 0x0000000300077882 */ /* 0x000fe20000000000 */
[----:B------:R-:W-:-:S11]  /*1110*/  R2UR UR4, R176 ;  /* 0x00000000b00472ca */ /* 0x000fd600000e0000 */
[----:B------:R-:W-:-:S04]  /*1120*/  UISETP.NE.AND UP0, UPT, UR5, URZ, UPT ;  /* 0x000000ff0500728c */ /* 0x000fc8000bf05270 */
[----:B------:R-:W-:Y:S02]  /*1130*/  UISETP.LT.U32.OR UP0, UPT, UR4, 0x2, !UP0 ;  /* 0x000000020400788c */ /* 0x000fe4000c701470 */
[----:B------:R-:W-:Y:S02]  /*1140*/  ULOP3.LUT UR4, UR4, 0xfffffffe, URZ, 0xc0, !UPT ;  /* 0xfffffffe04047892 */ /* 0x000fe4000f8ec0ff */
[----:B------:R-:W-:Y:S02]  /*1150*/  USEL UR6, URZ, 0x1, !UP0 ;  /* 0x00000001ff067887 */ /* 0x000fe4000c000000 */
[----:B------:R-:W-:Y:S02]  /*1160*/  USEL UR5, URZ, 0x2, !UP0 ;  /* 0x00000002ff057887 */ /* 0x000fe4000c000000 */
[----:B------:R-:W-:Y:S02]  /*1170*/  USHF.L.U32 UR4, UR7, UR4, URZ ;  /* 0x0000000407047299 */ /* 0x000fe400080006ff */
[----:B------:R-:W-:-:S04]  /*1180*/  UIADD3 UR5, UPT, UPT, UR6, UR5, URZ ;  /* 0x0000000506057290 */ /* 0x000fc8000fffe0ff */
[----:B------:R-:W-:Y:S02]  /*1190*/  IMAD.U32 R0, RZ, RZ, UR4 ;  /* 0x00000004ff007e24 */ /* 0x000fe4000f8e00ff */
[----:B------:R-:W-:-:S07]  /*11a0*/  IMAD.U32 R2, RZ, RZ, UR5 ;  /* 0x00000005ff027e24 */ /* 0x000fce000f8e00ff */
.L_x_17:
[----:B------:R-:W1:Y:S01]  /*11b0*/  S2UR UR52, SR_CTAID.Z ;  /* 0x00000000003479c3 */ /* 0x000e620000002700 */
[----:B------:R-:W-:Y:S01]  /*11c0*/  UISETP.GE.AND UP0, UPT, UR19, 0x1, UPT ;  /* 0x000000011300788c */ /* 0x000fe2000bf06270 */
[----:B------:R-:W-:-:S08]  /*11d0*/  UMOV UR51, UR20 ;  /* 0x0000001400337c82 */ /* 0x000fd00008000000 */
[----:B------:R-:W-:Y:S05]  /*11e0*/  BRA.U !UP0, `(.L_x_18) ;  /* 0x0000000108d47547 */ /* 0x000fea000b800000 */
[----:B------:R-:W2:Y:S01]  /*11f0*/  LDCU.128 UR12, c[0x0][0xc10] ;  /* 0x00018200ff0c77ac */ /* 0x000ea20008000c00 */
[----:B------:R-:W3:Y:S01]  /*1200*/  LDCU UR21, c[0x0][0xc0c] ;  /* 0x00018180ff1577ac */ /* 0x000ee20008000800 */
[----:B------:R-:W4:Y:S01]  /*1210*/  LDCU UR6, c[0x0][0x370] ;  /* 0x00006e00ff0677ac */ /* 0x000f220008000800 */
[----:B------:R-:W1:Y:S01]  /*1220*/  LDCU UR7, c[0x0][0x374] ;  /* 0x00006e80ff0777ac */ /* 0x000e620008000800 */
[----:B------:R-:W1:Y:S01]  /*1230*/  LDCU UR22, c[0x0][0xc20] ;  /* 0x00018400ff1677ac */ /* 0x000e620008000800 */
[----:B--2---:R-:W-:Y:S02]  /*1240*/  UIMAD.WIDE.U32 UR4, UR20, UR12, URZ ;  /* 0x0000000c140472a5 */ /* 0x004fe4000f8e00ff */
[----:B---3--:R-:W-:Y:S01]  /*1250*/  UISETP.NE.AND UP0, UPT, UR21, 0x1, UPT ;  /* 0x000000011500788c */ /* 0x008fe2000bf05270 */
[----:B------:R-:W2:Y:S01]  /*1260*/  LDCU.64 UR8, c[0x0][0xc28] ;  /* 0x00018500ff0877ac */ /* 0x000ea20008000a00 */
[----:B----4-:R-:W-:-:S03]  /*1270*/  UIMAD.WIDE.U32 UR10, UR6, UR12, URZ ;  /* 0x0000000c060a72a5 */ /* 0x010fc6000f8e00ff */
[----:B------:R-:W-:Y:S01]  /*1280*/  UMOV UR4, UR5 ;  /* 0x0000000500047c82 */ /* 0x000fe20008000000 */
[----:B------:R-:W-:Y:S02]  /*1290*/  UISETP.NE.AND UP2, UPT, UR19, 0x1, UPT ;  /* 0x000000011300788c */ /* 0x000fe4000bf45270 */
[----:B------:R-:W-:Y:S01]  /*12a0*/  USHF.R.U32.HI UR4, URZ, UR13, UR4 ;  /* 0x0000000dff047299 */ /* 0x000fe20008011604 */
[----:B------:R-:W-:Y:S01]  /*12b0*/  UMOV UR10, UR11 ;  /* 0x0000000b000a7c82 */ /* 0x000fe20008000000 */
[----:B------:R-:W-:Y:S02]  /*12c0*/  UIMAD.WIDE.U32 UR16, UR24, UR15, URZ ;  /* 0x0000000f181072a5 */ /* 0x000fe4000f8e00ff */
[----:B------:R-:W-:Y:S02]  /*12d0*/  USEL UR5, UR20, UR4, !UP0 ;  /* 0x0000000414057287 */ /* 0x000fe4000c000000 */
[----:B------:R-:W-:Y:S02]  /*12e0*/  @UP0 USHF.R.U32.HI UR6, URZ, UR13, UR10 ;  /* 0x0000000dff060299 */ /* 0x000fe4000801160a */
[----:B------:R-:W-:-:S02]  /*12f0*/  UISETP.NE.AND UP0, UPT, UR14, 0x1, UPT ;  /* 0x000000010e00788c */ /* 0x000fc4000bf05270 */
[----:B-1----:R-:W-:Y:S02]  /*1300*/  UIMAD.WIDE.U32 UR10, UR7, UR15, URZ ;  /* 0x0000000f070a72a5 */ /* 0x002fe4000f8e00ff */
[----:B--2---:R-:W-:Y:S01]  /*1310*/  UIMAD.WIDE.U32 UR12, UR6, UR8, URZ ;  /* 0x00000008060c72a5 */ /* 0x004fe2000f8e00ff */
[----:B------:R-:W-:Y:S01]  /*1320*/  UMOV UR4, UR17 ;  /* 0x0000001100047c82 */ /* 0x000fe20008000000 */
[----:B------:R-:W-:-:S03]  /*1330*/  UIADD3 UR51, UPT, UPT, -UR5, URZ, URZ ;  /* 0x000000ff05337290 */ /* 0x000fc6000fffe1ff */
[----:B------:R-:W-:Y:S01]  /*1340*/  UMOV UR10, UR11 ;  /* 0x0000000b000a7c82 */ /* 0x000fe20008000000 */
[----:B------:R-:W-:Y:S02]  /*1350*/  USHF.R.U32.HI UR4, URZ, UR22, UR4 ;  /* 0x00000016ff047299 */ /* 0x000fe40008011604 */
[----:B------:R-:W-:Y:S01]  /*1360*/  @UP0 USHF.R.U32.HI UR7, URZ, UR22, UR10 ;  /* 0x00000016ff070299 */ /* 0x000fe2000801160a */
[----:B------:R-:W-:Y:S01]  /*1370*/  UMOV UR12, UR13 ;  /* 0x0000000d000c7c82 */ /* 0x000fe20008000000 */
[----:B------:R-:W-:Y:S02]  /*1380*/  USEL UR4, UR24, UR4, !UP0 ;  /* 0x0000000418047287 */ /* 0x000fe4000c000000 */
[----:B------:R-:W-:Y:S02]  /*1390*/  UIMAD.WIDE.U32 UR10, UR7, UR8, URZ ;  /* 0x00000008070a72a5 */ /* 0x000fe4000f8e00ff */
[----:B------:R-:W-:Y:S02]  /*13a0*/  @UP2 USHF.R.U32.HI UR6, URZ, UR9, UR12 ;  /* 0x00000009ff062299 */ /* 0x000fe4000801160c */
[----:B------:R-:W-:-:S02]  /*13b0*/  UIMAD.WIDE.U32 UR12, UR4, UR8, URZ ;  /* 0x00000008040c72a5 */ /* 0x000fc4000f8e00ff */
[----:B------:R-:W-:Y:S01]  /*13c0*/  UIMAD UR51, UR21, UR51, UR20 ;  /* 0x00000033153372a4 */ /* 0x000fe2000f8e0214 */
[----:B------:R-:W-:Y:S02]  /*13d0*/  UMOV UR10, UR11 ;  /* 0x0000000b000a7c82 */ /* 0x000fe40008000000 */
[----:B------:R-:W-:Y:S02]  /*13e0*/  @UP2 USHF.R.U32.HI UR7, URZ, UR9, UR10 ;  /* 0x00000009ff072299 */ /* 0x000fe4000801160a */
[----:B------:R-:W-:Y:S02]  /*13f0*/  UIMAD UR10, UR6, UR19, URZ ;  /* 0x00000013060a72a4 */ /* 0x000fe4000f8e02ff */
[----:B------:R-:W-:-:S04]  /*1400*/  UIMAD UR7, UR7, UR19, URZ ;  /* 0x00000013070772a4 */ /* 0x000fc8000f8e02ff */
[----:B------:R-:W-:-:S03]  /*1410*/  UISETP.GE.AND UP0, UPT, UR4, UR7, UPT ;  /* 0x000000070400728c */ /* 0x000fc6000bf06270 */
[----:B------:R-:W-:Y:S01]  /*1420*/  UMOV UR7, UR13 ;  /* 0x0000000d00077c82 */ /* 0x000fe20008000000 */
[----:B------:R-:W-:Y:S02]  /*1430*/  UISETP.GE.OR UP0, UPT, UR5, UR10, UP0 ;  /* 0x0000000a0500728c */ /* 0x000fe40008706670 */
[----:B------:R-:W-:Y:S02]  /*1440*/  UIMAD.WIDE.U32 UR10, UR5, UR8, URZ ;  /* 0x00000008050a72a5 */ /* 0x000fe4000f8e00ff */
[----:B------:R-:W-:Y:S02]  /*1450*/  USHF.R.U32.HI UR7, URZ, UR9, UR7 ;  /* 0x00000009ff077299 */ /* 0x000fe40008011607 */
[----:B------:R-:W-:Y:S02]  /*1460*/  UIADD3 UR10, UPT, UPT, -UR4, URZ, URZ ;  /* 0x000000ff040a7290 */ /* 0x000fe4000fffe1ff */
[----:B------:R-:W-:Y:S02]  /*1470*/  USEL UR7, UR4, UR7, !UP2 ;  /* 0x0000000704077287 */ /* 0x000fe4000d000000 */
[----:B------:R-:W-:Y:S01]  /*1480*/  UIMAD UR10, UR14, UR10, UR24 ;  /* 0x0000000a0e0a72a4 */ /* 0x000fe2000f8e0218 */
[----:B------:R-:W-:-:S02]  /*1490*/  @!UP0 UMOV UR8, UR11 ;  /* 0x0000000b00088c82 */ /* 0x000fc40008000000 */
[----:B------:R-:W-:Y:S02]  /*14a0*/  @!UP0 USHF.R.U32.HI UR8, URZ, UR9, UR8 ;  /* 0x00000009ff088299 */ /* 0x000fe40008011608 */
[----:B------:R-:W-:Y:S02]  /*14b0*/  UIADD3 UR9, UPT, UPT, -UR7, URZ, URZ ;  /* 0x000000ff07097290 */ /* 0x000fe4000fffe1ff */
[----:B------:R-:W-:Y:S02]  /*14c0*/  @!UP0 USEL UR8, UR5, UR8, !UP2 ;  /* 0x0000000805088287 */ /* 0x000fe4000d000000 */
[----:B------:R-:W-:Y:S02]  /*14d0*/  UIMAD UR9, UR19, UR9, UR4 ;  /* 0x00000009130972a4 */ /* 0x000fe4000f8e0204 */
[----:B------:R-:W-:Y:S02]  /*14e0*/  @!UP0 UIADD3 UR7, UPT, UPT, UR7, -UR8, URZ ;  /* 0x8000000807078290 */ /* 0x000fe4000fffe0ff */
[----:B------:R-:W-:-:S02]  /*14f0*/  @!UP0 UIMAD UR6, UR9, UR6, UR8 ;  /* 0x00000006090682a4 */ /* 0x000fc4000f8e0208 */
[----:B------:R-:W-:-:S04]  /*1500*/  @!UP0 UIMAD UR4, UR7, UR19, UR5 ;  /* 0x00000013070482a4 */ /* 0x000fc8000f8e0205 */
[----:B------:R-:W-:Y:S01]  /*1510*/  UIMAD UR24, UR4, UR14, UR10 ;  /* 0x0000000e041872a4 */ /* 0x000fe2000f8e020a */
[----:B------:R-:W-:Y:S02]  /*1520*/  @!UP0 UMOV UR5, UR6 ;  /* 0x0000000600058c82 */ /* 0x000fe40008000000 */
[----:B------:R-:W-:-:S12]  /*1530*/  UIMAD UR51, UR5, UR21, UR51 ;  /* 0x00000015053372a4 */ /* 0x000fd8000f8e0233 */
.L_x_18:
[----:B------:R-:W-:-:S09]  /*1540*/  UISETP.NE.AND UP0, UPT, UR23, 0x1, UPT ;  /* 0x000000011700788c */ /* 0x000fd2000bf05270 */
[----:B------:R-:W-:Y:S05]  /*1550*/  BRA.U UP0, `(.L_x_19) ;  /* 0x0000000100407547 */ /* 0x000fea000b800000 */
[----:B------:R-:W2:Y:S01]  /*1560*/  LDCU.128 UR8, c[0x0][0xc10] ;  /* 0x00018200ff0877ac */ /* 0x000ea20008000c00 */
[----:B------:R-:W3:Y:S01]  /*1570*/  LDCU UR12, c[0x0][0xc0c] ;  /* 0x00018180ff0c77ac */ /* 0x000ee20008000800 */
[----:B------:R-:W4:Y:S01]  /*1580*/  LDCU UR13, c[0x0][0xc20] ;  /* 0x00018400ff0d77ac */ /* 0x000f220008000800 */
[----:B--2---:R-:W-:Y:S02]  /*1590*/  UIMAD.WIDE.U32 UR4, UR51, UR8, URZ ;  /* 0x00000008330472a5 */ /* 0x004fe4000f8e00ff */
[----:B------:R-:W-:Y:S02]  /*15a0*/  UIMAD.WIDE.U32 UR6, UR24, UR11, URZ ;  /* 0x0000000b180672a5 */ /* 0x000fe4000f8e00ff */
[----:B---3--:R-:W-:Y:S02]  /*15b0*/  UISETP.NE.AND UP0, UPT, UR12, 0x1, UPT ;  /* 0x000000010c00788c */ /* 0x008fe4000bf05270 */
[----:B------:R-:W-:-:S03]  /*15c0*/  USHF.R.U32.HI UR5, URZ, UR9, UR5 ;  /* 0x00000009ff057299 */ /* 0x000fc60008011605 */
[----:B------:R-:W-:Y:S01]  /*15d0*/  UMOV UR4, UR7 ;  /* 0x0000000700047c82 */ /* 0x000fe20008000000 */
[----:B------:R-:W-:Y:S02]  /*15e0*/  USEL UR5, UR51, UR5, !UP0 ;  /* 0x0000000533057287 */ /* 0x000fe4000c000000 */
[----:B------:R-:W-:Y:S02]  /*15f0*/  UISETP.NE.AND UP0, UPT, UR10, 0x1, UPT ;  /* 0x000000010a00788c */ /* 0x000fe4000bf05270 */
[----:B----4-:R-:W-:-:S04]  /*1600*/  USHF.R.U32.HI UR4, URZ, UR13, UR4 ;  /* 0x0000000dff047299 */ /* 0x010fc80008011604 */
[----:B------:R-:W-:-:S04]  /*1610*/  USEL UR4, UR24, UR4, !UP0 ;  /* 0x0000000418047287 */ /* 0x000fc8000c000000 */
[----:B------:R-:W-:Y:S02]  /*1620*/  UIADD3 UR6, UPT, UPT, -UR4, UR5, URZ ;  /* 0x0000000504067290 */ /* 0x000fe4000fffe1ff */
[----:B------:R-:W-:Y:S02]  /*1630*/  UIADD3 UR4, UPT, UPT, UR4, -UR5, URZ ;  /* 0x8000000504047290 */ /* 0x000fe4000fffe0ff */
[----:B------:R-:W-:Y:S02]  /*1640*/  UIMAD UR24, UR6, UR10, UR24 ;  /* 0x0000000a061872a4 */ /* 0x000fe4000f8e0218 */
[----:B------:R-:W-:-:S12]  /*1650*/  UIMAD UR51, UR4, UR12, UR51 ;  /* 0x0000000c043372a4 */ /* 0x000fd8000f8e0233 */
.L_x_19:
[----:B------:R-:W-:Y:S05]  /*1660*/  BRA.U !UP6, `(.L_x_20) ;  /* 0x000000010e0c7547 */ /* 0x000fea000b800000 */
[----:B------:R-:W-:Y:S01]  /*1670*/  UCGABAR_WAIT ;  /* 0x0000000000007dc7 */ /* 0x000fe20008000000 */
[----:B------:R-:W-:Y:S01]  /*1680*/  CCTL.IVALL ;  /* 0x00000000ff00798f */ /* 0x000fe20002000000 */
[----:B------:R-:W-:Y:S05]  /*1690*/  BRA `(.L_x_21) ;  /* 0x0000000000047947 */ /* 0x000fea0003800000 */
.L_x_20:
[----:B------:R-:W-:Y:S06]  /*16a0*/  BAR.SYNC.DEFER_BLOCKING 0x0 ;  /* 0x0000000000007b1d */ /* 0x000fec0000010000 */
.L_x_21:
[----:B------:R-:W-:Y:S05]  /*16b0*/  BRA.U UP5, `(.L_x_22) ;  /* 0x0000002105607547 */ /* 0x000fea000b800000 */
[----:B------:R-:W2:Y:S01]  /*16c0*/  LDCU UR5, c[0x0][0x388] ;  /* 0x00007100ff0577ac */ /* 0x000ea20008000800 */
[----:B------:R-:W-:Y:S01]  /*16d0*/  PLOP3.LUT P1, PT, PT, PT, UP3, 0x80, 0x8 ;  /* 0x000000000008781c */ /* 0x000fe20003f2f038 */
[----:B------:R-:W-:Y:S01]  /*16e0*/  IMAD.MOV.U32 R2, RZ, RZ, RZ ;  /* 0x000000ffff027224 */ /* 0x000fe200078e00ff */
[----:B------:R-:W-:Y:S01]  /*16f0*/  ISETP.EQ.OR P2, PT, R3, RZ, P3 ;  /* 0x000000ff0300720c */ /* 0x000fe20001f42670 */
[----:B------:R-:W3:Y:S01]  /*1700*/  LDCU UR8, c[0x0][0x38c] ;  /* 0x00007180ff0877ac */ /* 0x000ee20008000800 */
[----:B------:R-:W-:Y:S01]  /*1710*/  PLOP3.LUT P1, PT, P1, PT, PT, 0x8, 0x80 ;  /* 0x000000000080781c */ /* 0x000fe20000f2e170 */
[----:B------:R-:W4:Y:S01]  /*1720*/  LDCU.64 UR6, c[0x0][0x390] ;  /* 0x00007200ff0677ac */ /* 0x000f220008000a00 */
[----:B------:R-:W-:Y:S01]  /*1730*/  UISETP.NE.AND UP1, UPT, UR18, URZ, UPT ;  /* 0x000000ff1200728c */ /* 0x000fe2000bf25270 */
[----:B------:R-:W1:Y:S01]  /*1740*/  LDCU UR54, c[0x0][0x370] ;  /* 0x00006e00ff3677ac */ /* 0x000e620008000800 */
[----:B--2---:R-:W-:Y:S01]  /*1750*/  UIADD3 UR5, UPT, UPT, UR5, 0x3f, URZ ;  /* 0x0000003f05057890 */ /* 0x004fe2000fffe0ff */
[----:B------:R-:W2:Y:S03]  /*1760*/  LDCU.64 UR46, c[0x0][0x348] ;  /* 0x00006900ff2e77ac */ /* 0x000ea60008000a00 */
[----:B------:R-:W-:-:S02]  /*1770*/  USHF.R.S32.HI UR4, URZ, 0x1f, UR5 ;  /* 0x0000001fff047899 */ /* 0x000fc40008011405 */
[----:B------:R-:W-:Y:S02]  /*1780*/  USHF.L.U32 UR58, UR20, 0x7, URZ ;  /* 0x00000007143a7899 */ /* 0x000fe400080006ff */
[----:B------:R-:W-:Y:S02]  /*1790*/  ULEA.HI UR4, UR4, UR5, URZ, 0x6 ;  /* 0x0000000504047291 */ /* 0x000fe4000f8f30ff */
[----:B------:R-:W-:Y:S02]  /*17a0*/  USHF.L.U32 UR5, UR20, 0x6, URZ ;  /* 0x0000000614057899 */ /* 0x000fe400080006ff */
[----:B------:R-:W-:Y:S02]  /*17b0*/  USHF.R.S32.HI UR4, URZ, 0x6, UR4 ;  /* 0x00000006ff047899 */ /* 0x000fe40008011404 */
[----:B------:R-:W-:Y:S02]  /*17c0*/  ULOP3.LUT UR57, UR5, 0x40, URZ, 0xc0, !UPT ;  /* 0x0000004005397892 */ /* 0x000fe4000f8ec0ff */
[----:B---3--:R-:W-:Y:S01]  /*17d0*/  UIMAD UR4, UR4, UR8, URZ ;  /* 0x00000008040472a4 */ /* 0x008fe2000f8e02ff */
[----:B------:R-:W3:Y:S03]  /*17e0*/  LDCU UR53, c[0x0][0x374] ;  /* 0x00006e80ff3577ac */ /* 0x000ee60008000800 */
[----:B----4-:R-:W-:-:S02]  /*17f0*/  UIMAD UR4, UR4, UR6, URZ ;  /* 0x00000006040472a4 */ /* 0x010fc4000f8e02ff */
[----:B------:R-:W-:Y:S02]  /*1800*/  USEL UR38, UR48, 0x2, UP1 ;  /* 0x0000000230267887 */ /* 0x000fe40008800000 */
[----:B------:R-:W-:Y:S01]  /*1810*/  UIMAD UR55, UR4, UR7, URZ ;  /* 0x00000007043772a4 */ /* 0x000fe2000f8e02ff */
[----:B------:R-:W-:Y:S01]  /*1820*/  UMOV UR27, 0x1 ;  /* 0x00000001001b7882 */ /* 0x000fe20000000000 */
[----:B------:R-:W-:Y:S02]  /*1830*/  UMOV UR31, URZ ;  /* 0x000000ff001f7c82 */ /* 0x000fe40008000000 */
[----:B------:R-:W-:Y:S02]  /*1840*/  UISETP.NE.AND UP2, UPT, UR55, URZ, UPT ;  /* 0x000000ff3700728c */ /* 0x000fe4000bf45270 */
[----:B------:R-:W-:Y:S01]  /*1850*/  UISETP.LT.U32.AND UP0, UPT, UR55, 0x10, UPT ;  /* 0x000000103700788c */ /* 0x000fe2000bf01070 */
[----:B------:R-:W-:Y:S01]  /*1860*/  UMOV UR36, URZ ;  /* 0x000000ff00247c82 */ /* 0x000fe20008000000 */
[----:B------:R-:W-:-:S02]  /*1870*/  UMOV UR42, URZ ;  /* 0x000000ff002a7c82 */ /* 0x000fc40008000000 */
[----:B------:R-:W-:-:S04]  /*1880*/  USEL UR4, UR55, 0x10, UP0 ;  /* 0x0000001037047887 */ /* 0x000fc80008000000 */
[----:B------:R-:W-:Y:S02]  /*1890*/  UIADD3 UR5, UPT, UPT, UR4, -0x1, URZ ;  /* 0xffffffff04057890 */ /* 0x000fe4000fffe0ff */
[----:B------:R-:W-:Y:S02]  /*18a0*/  @!UP2 UIADD3 UR5, UPT, UPT, UR4, URZ, URZ ;  /* 0x000000ff0405a290 */ /* 0x000fe4000fffe0ff */
[----:B-1----:R-:W-:Y:S02]  /*18b0*/  UIADD3 UR52, UPT, UPT, UR55, -UR4, URZ ;  /* 0x8000000437347290 */ /* 0x002fe4000fffe0ff */
[----:B--23--:R-:W-:-:S12]  /*18c0*/  UIADD3 UR56, UPT, UPT, UR5, 0x1, URZ ;  /* 0x0000000105387890 */ /* 0x00cfd8000fffe0ff */
.L_x_40:
[----:B------:R-:W1:Y:S01]  /*18d0*/  S2UR UR30, SR_CgaCtaId ;  /* 0x00000000001e79c3 */ /* 0x000e620000008800 */
[----:B------:R-:W-:Y:S01]  /*18e0*/  UMOV UR4, 0x400 ;  /* 0x0000040000047882 */ /* 0x000fe20000000000 */
[----:B------:R-:W-:Y:S01]  /*18f0*/  MOV R0, UR27 ;  /* 0x0000001b00007c02 */ /* 0x000fe20008000f00 */
[----:B------:R-:W-:Y:S02]  /*1900*/  UISETP.NE.AND UP0, UPT, UR55, URZ, UPT ;  /* 0x000000ff3700728c */ /* 0x000fe4000bf05270 */
[----:B------:R-:W-:Y:S01]  /*1910*/  ULEA UR19, UR24, UR57, 0x7 ;  /* 0x0000003918137291 */ /* 0x000fe2000f8e38ff */
[----:B------:R-:W-:Y:S01]  /*1920*/  SHF.L.U32 R0, R0, 0x1f, RZ ;  /* 0x0000001f00007819 */ /* 0x000fe200000006ff */
[----:B------:R-:W-:Y:S01]  /*1930*/  UMOV UR28, URZ ;  /* 0x000000ff001c7c82 */ /* 0x000fe20008000000 */
[----:B------:R-:W-:Y:S01]  /*1940*/  UMOV UR22, URZ ;  /* 0x000000ff00167c82 */ /* 0x000fe20008000000 */
[----:B------:R-:W-:Y:S01]  /*1950*/  UMOV UR21, URZ ;  /* 0x000000ff00157c82 */ /* 0x000fe20008000000 */
[----:B------:R-:W-:Y:S01]  /*1960*/  UMOV UR20, URZ ;  /* 0x000000ff00147c82 */ /* 0x000fe20008000000 */
[----:B-1----:R-:W-:-:S04]  /*1970*/  ULEA UR30, UR30, UR4, 0x18 ;  /* 0x000000041e1e7291 */ /* 0x002fc8000f8ec0ff */
[----:B------:R-:W-:-:S09]  /*1980*/  ULEA UR4, UR31, UR30, 0x3 ;  /* 0x0000001e1f047291 */ /* 0x000fd2000f8e18ff */
[----:B------:R1:W2:Y:S01]  /*1990*/  SYNCS.PHASECHK.TRANS64.TRYWAIT P0, [UR4+0x80], R0 ;  /* 0x00008000ff0075a7 */ /* 0x0002a20008001104 */
[----:B------:R-:W-:-:S04]  /*19a0*/  ULEA.HI UR4, UR51, UR51, URZ, 0x1 ;  /* 0x0000003333047291 */ /* 0x000fc8000f8f08ff */
[----:B------:R-:W-:-:S04]  /*19b0*/  USHF.L.U32 UR4, UR4, 0x7, URZ ;  /* 0x0000000704047899 */ /* 0x000fc800080006ff */
[----:B------:R-:W-:-:S04]  /*19c0*/  ULOP3.LUT UR4, UR4, 0xffffff00, URZ, 0xc0, !UPT ;  /* 0xffffff0004047892 */ /* 0x000fc8000f8ec0ff */
[----:B------:R-:W-:Y:S01]  /*19d0*/  ULOP3.LUT UR43, UR4, 0x80, UR58, 0xf8, !UPT ;  /* 0x00000080042b7892 */ /* 0x000fe2000f8ef83a */
[----:B------:R-:W-:Y:S11]  /*19e0*/  BRA.U !UP0, `(.L_x_23) ;  /* 0x0000000508ac7547 */ /* 0x000ff6000b800000 */
[----:B------:R-:W3:Y:S01]  /*19f0*/  LDCU.128 UR12, c[0x0][0x480] ;  /* 0x00009000ff0c77ac */ /* 0x000ee20008000c00 */
[----:B------:R-:W4:Y:S01]  /*1a00*/  LDCU.128 UR8, c[0x0][0x490] ;  /* 0x00009200ff0877ac */ /* 0x000f220008000c00 */
[----:B------:R-:W1:Y:S01]  /*1a10*/  LDCU.64 UR20, c[0x0][0x4c0] ;  /* 0x00009800ff1477ac */ /* 0x000e620008000a00 */
[----:B------:R-:W1:Y:S01]  /*1a20*/  LDCU.64 UR16, c[0x0][0x4f0] ;  /* 0x00009e00ff1077ac */ /* 0x000e620008000a00 */
[----:B------:R-:W1:Y:S01]  /*1a30*/  LDCU UR18, c[0x0][0x4c8] ;  /* 0x00009900ff1277ac */ /* 0x000e620008000800 */
[----:B---3--:R-:W-:Y:S02]  /*1a40*/  UIMAD.WIDE.U32 UR4, UR43, UR13, URZ ;  /* 0x0000000d2b0472a5 */ /* 0x008fe4000f8e00ff */
[----:B------:R-:W-:Y:S02]  /*1a50*/  UISETP.NE.AND UP0, UPT, UR12, 0x1, UPT ;  /* 0x000000010c00788c */ /* 0x000fe4000bf05270 */
[----:B------:R-:W-:Y:S01]  /*1a60*/  USHF.R.U32.HI UR5, URZ, UR14, UR5 ;  /* 0x0000000eff057299 */ /* 0x000fe20008011605 */
[----:B------:R-:W3:Y:S03]  /*1a70*/  LDCU UR49, c[0x0][0x38c] ;  /* 0x00007180ff3177ac */ /* 0x000ee60008000800 */
[----:B------:R-:W-:-:S02]  /*1a80*/  USEL UR5, UR43, UR5, !UP0 ;  /* 0x000000052b057287 */ /* 0x000fc4000c000000 */
[----:B------:R-:W-:Y:S02]  /*1a90*/  UISETP.NE.AND UP0, UPT, UR15, 0x1, UPT ;  /* 0x000000010f00788c */ /* 0x000fe4000bf05270 */
[----:B----4-:R-:W-:Y:S01]  /*1aa0*/  UIMAD.WIDE.U32 UR6, UR5, UR8, URZ ;  /* 0x00000008050672a5 */ /* 0x010fe2000f8e00ff */
[----:B------:R-:W4:Y:S01]  /*1ab0*/  LDCU UR8, c[0x0][0x4a0] ;  /* 0x00009400ff0877ac */ /* 0x000f220008000800 */
[----:B------:R-:W1:Y:S05]  /*1ac0*/  LDCU UR23, c[0x0][0x4cc] ;  /* 0x00009980ff1777ac */ /* 0x000e6a0008000800 */
[----:B------:R-:W-:Y:S01]  /*1ad0*/  UMOV UR4, UR7 ;  /* 0x0000000700047c82 */ /* 0x000fe20008000000 */
[----:B------:R-:W1:Y:S01]  /*1ae0*/  LDCU.64 UR40, c[0x0][0x390] ;  /* 0x00007200ff2877ac */ /* 0x000e620008000a00 */
[----:B------:R-:W-:Y:S01]  /*1af0*/  USHF.R.U32.HI UR4, URZ, UR9, UR4 ;  /* 0x00000009ff047299 */ /* 0x000fe20008011604 */
[----:B------:R-:W1:Y:S03]  /*1b00*/  LDCU UR9, c[0x0][0x4ec] ;  /* 0x00009d80ff0977ac */ /* 0x000e660008000800 */
[----:B------:R-:W-:-:S02]  /*1b10*/  USEL UR4, UR5, UR4, !UP0 ;  /* 0x0000000405047287 */ /* 0x000fc4000c000000 */
[----:B------:R-:W-:Y:S02]  /*1b20*/  UISETP.NE.AND UP0, UPT, UR10, 0x1, UPT ;  /* 0x000000010a00788c */ /* 0x000fe4000bf05270 */
[----:B------:R-:W-:Y:S01]  /*1b30*/  UIMAD.WIDE.U32 UR6, UR4, UR11, URZ ;  /* 0x0000000b040672a5 */ /* 0x000fe2000f8e00ff */
[----:B------:R-:W1:Y:S01]  /*1b40*/  LDCU.64 UR24, c[0x0][0x4d0] ;  /* 0x00009a00ff1877ac */ /* 0x000e620008000a00 */
[----:B------:R-:W-:-:S05]  /*1b50*/  UIADD3 UR42, UPT, UPT, UR56, UR36, URZ ;  /* 0x00000024382a7290 */ /* 0x000fca000fffe0ff */
[----:B------:R-:W-:Y:S01]  /*1b60*/  UMOV UR6, UR7 ;  /* 0x0000000700067c82 */ /* 0x000fe20008000000 */
[----:B------:R-:W-:Y:S02]  /*1b70*/  UIADD3 UR7, UPT, UPT, -UR4, URZ, URZ ;  /* 0x000000ff04077290 */ /* 0x000fe4000fffe1ff */
[----:B----4-:R-:W-:Y:S02]  /*1b80*/  USHF.R.U32.HI UR6, URZ, UR8, UR6 ;  /* 0x00000008ff067299 */ /* 0x010fe40008011606 */
[----:B------:R-:W-:Y:S02]  /*1b90*/  UIADD3 UR8, UPT, UPT, -UR5, URZ, URZ ;  /* 0x000000ff05087290 */ /* 0x000fe4000fffe1ff */
[----:B------:R-:W-:Y:S02]  /*1ba0*/  USEL UR14, UR4, UR6, !UP0 ;  /* 0x00000006040e7287 */ /* 0x000fe4000c000000 */
[----:B------:R-:W-:Y:S02]  /*1bb0*/  UIMAD UR7, UR15, UR7, UR5 ;  /* 0x000000070f0772a4 */ /* 0x000fe4000f8e0205 */
[----:B------:R-:W-:-:S02]  /*1bc0*/  UIADD3 UR6, UPT, UPT, -UR14, URZ, URZ ;  /* 0x000000ff0e067290 */ /* 0x000fc4000fffe1ff */
[----:B------:R-:W-:Y:S02]  /*1bd0*/  UIMAD UR8, UR12, UR8, UR43 ;  /* 0x000000080c0872a4 */ /* 0x000fe4000f8e022b */
[----:B------:R-:W-:Y:S02]  /*1be0*/  UIMAD UR13, UR10, UR6, UR4 ;  /* 0x000000060a0d72a4 */ /* 0x000fe4000f8e0204 */
[----:B-1----:R-:W-:Y:S02]  /*1bf0*/  UIMAD UR11, UR8, UR20, UR9 ;  /* 0x00000014080b72a4 */ /* 0x002fe4000f8e0209 */
[----:B------:R-:W-:Y:S01]  /*1c00*/  UIMAD UR12, UR7, UR21, UR16 ;  /* 0x00000015070c72a4 */ /* 0x000fe2000f8e0210 */
[----:B------:R-:W1:Y:S02]  /*1c10*/  LDCU.64 UR4, c[0x0][0x4f8] ;  /* 0x00009f00ff0477ac */ /* 0x000e640008000a00 */
[----:B------:R-:W4:Y:S01]  /*1c20*/  LDCU UR6, c[0x0][0x500] ;  /* 0x0000a000ff0677ac */ /* 0x000f220008000800 */
[----:B------:R-:W-:Y:S01]  /*1c30*/  UIMAD UR13, UR13, UR18, UR17 ;  /* 0x000000120d0d72a4 */ /* 0x000fe2000f8e0211 */
[----:B------:R-:W-:Y:S01]  /*1c40*/  UMOV UR28, URZ ;  /* 0x000000ff001c7c82 */ /* 0x000fe20008000000 */
[----:B------:R-:W-:Y:S01]  /*1c50*/  UMOV UR7, UR31 ;  /* 0x0000001f00077c82 */ /* 0x000fe20008000000 */
[----:B------:R-:W-:Y:S01]  /*1c60*/  UMOV UR20, URZ ;  /* 0x000000ff00147c82 */ /* 0x000fe20008000000 */
[----:B------:R-:W-:Y:S01]  /*1c70*/  UMOV UR21, URZ ;  /* 0x000000ff00157c82 */ /* 0x000fe20008000000 */
[----:B---3--:R-:W-:-:S07]  /*1c80*/  UMOV UR22, URZ ;  /* 0x000000ff00167c82 */ /* 0x008fce0008000000 */
.L_x_29:
[----:B------:R-:W-:Y:S01]  /*1c90*/  @!P3 MOV R3, 0x6000 ;  /* 0x000060000003b802 */ /* 0x000fe20000000f00 */
[----:B------:R-:W-:Y:S01]  /*1ca0*/  ULEA UR9, UR7, UR30, 0x3 ;  /* 0x0000001e07097291 */ /* 0x000fe2000f8e18ff */
[----:B-12---:R-:W-:Y:S11]  /*1cb0*/  @P0 BRA `(.L_x_24) ;  /* 0x0000000000100947 */ /* 0x006ff60003800000 */
[----:B------:R-:W-:Y:S04]  /*1cc0*/  MOV R0, UR27 ;  /* 0x0000001b00007c02 */ /* 0x000fe80008000f00 */
[----:B------:R-:W-:Y:S04]  /*1cd0*/  SHF.L.U32 R5, R0, 0x1f, RZ ;  /* 0x0000001f00057819 */ /* 0x000fe800000006ff */
[----:B------:R-:W2:Y:S02]  /*1ce0*/  SYNCS.PHASECHK.TRANS64.TRYWAIT P0, [UR9+0x80], R5 ;  /* 0x00008005ff0075a7 */ /* 0x000ea40008001109 */
[----:B--2---:R-:W-:Y:S05]  /*1cf0*/  @!P0 BRA `(.L_x_25) ;  /* 0x0000007c00f48947 */ /* 0x004fea0003800000 */
.L_x_24:
[----:B------:R3:W-:Y:S01]  /*1d00*/  @!P3 SYNCS.ARRIVE.TRANS64 RZ, [UR9], R3 ;  /* 0x00000003ffffb9a7 */ /* 0x0007e20008000009 */
[----:B------:R-:W-:Y:S04]  /*1d10*/  ULOP3.LUT UR8, UR38, 0x2, URZ, 0xfc, !UPT ;  /* 0x0000000226087892 */ /* 0x000fe8000f8efcff */
[----:B------:R-:W-:Y:S09]  /*1d20*/  UISETP.NE.AND UP0, UPT, UR8, 0x2, UPT ;  /* 0x000000020800788c */ /* 0x000ff2000bf05270 */
[----:B------:R-:W-:Y:S05]  /*1d30*/  BRA.U UP0, `(.L_x_26) ;  /* 0x0000000100047547 */ /* 0x000fea000b800000 */
[----:B-1--4-:R-:W-:Y:S05]  /*1d40*/  BPT.TRAP 0x1 ;  /* 0x000000040000795c */ /* 0x012fea0000300000 */
.L_x_26:
[----:B------:R-:W-:Y:S04]  /*1d50*/  BSSY.RECONVERGENT B0, `(.L_x_27) ;  /* 0x0000003000007945 */ /* 0x000fe80003800200 */
[----:B------:R-:W-:Y:S05]  /*1d60*/  @P2 BRA `(.L_x_28) ;  /* 0x0000000000042947 */ /* 0x000fea0003800000 */
[----:B-1--4-:R-:W-:Y:S05]  /*1d70*/  BPT.TRAP 0x1 ;  /* 0x000000040000795c */ /* 0x012fea0000300000 */
.L_x_28:
[----:B-1--4-:R-:W-:Y:S05]  /*1d80*/  BSYNC.RECONVERGENT B0 ;  /* 0x0000000000007941 */ /* 0x012fea0003800200 */
.L_x_27:
[----:B------:R-:W-:Y:S02]  /*1d90*/  UIADD3 UR8, UPT, UPT, UR7, 0x1, URZ ;  /* 0x0000000107087890 */ /* 0x000fe4000fffe0ff */
[----:B------:R-:W-:Y:S02]  /*1da0*/  UIMAD UR15, UR20, UR23, UR4 ;  /* 0x00000017140f72a4 */ /* 0x000fe4000f8e0204 */
[----:B------:R-:W-:Y:S02]  /*1db0*/  UISETP.NE.AND UP0, UPT, UR8, 0x10, UPT ;  /* 0x000000100800788c */ /* 0x000fe4000bf05270 */
[----:B------:R-:W-:Y:S02]  /*1dc0*/  ULEA UR17, UR7, UR30, 0xd ;  /* 0x0000001e07117291 */ /* 0x000fe4000f8e68ff */
[----:B------:R-:W-:Y:S02]  /*1dd0*/  USEL UR10, URZ, 0x1, UP0 ;  /* 0x00000001ff0a7887 */ /* 0x000fe40008000000 */
[----:B------:R-:W-:Y:S02]  /*1de0*/  USEL UR31, UR8, URZ, UP0 ;  /* 0x000000ff081f7287 */ /* 0x000fe40008000000 */
[----:B------:R-:W-:Y:S02]  /*1df0*/  ULOP3.LUT UR27, UR27, UR10, URZ, 0x3c, !UPT ;  /* 0x0000000a1b1b7292 */ /* 0x000fe4000f8e3cff */
[----:B------:R-:W-:Y:S02]  /*1e00*/  ULEA UR8, UR31, UR30, 0x3 ;  /* 0x0000001e1f087291 */ /* 0x000fe4000f8e18ff */
[----:B------:R-:W-:Y:S02]  /*1e10*/  ULEA UR16, UR7, UR30, 0xc ;  /* 0x0000001e07107291 */ /* 0x000fe4000f8e60ff */
[----:B------:R-:W-:Y:S01]  /*1e20*/  UIADD3 UR34, UP0, UPT, UR46, 0x80, URZ ;  /* 0x000000802e227890 */ /* 0x000fe2000ff1e0ff */
[----:B--2---:R-:W-:Y:S01]  /*1e30*/  MOV R0, UR27 ;  /* 0x0000001b00007c02 */ /* 0x004fe20008000f00 */
[----:B------:R-:W-:Y:S02]  /*1e40*/  ULOP3.LUT UR9, UR9, 0xfefffff8, URZ, 0xc0, !UPT ;  /* 0xfefffff809097892 */ /* 0x000fe4000f8ec0ff */
[----:B------:R-:W-:Y:S01]  /*1e50*/  USHF.L.U32 UR10, UR28, 0x6, URZ ;  /* 0x000000061c0a7899 */ /* 0x000fe200080006ff */
[----:B---3--:R-:W-:Y:S01]  /*1e60*/  SHF.L.U32 R3, R0, 0x1f, RZ ;  /* 0x0000001f00037819 */ /* 0x008fe200000006ff */
[----:B------:R-:W-:Y:S02]  /*1e70*/  UIADD3.X UR35, UPT, UPT, URZ, UR47, URZ, UP0, !UPT ;  /* 0x0000002fff237290 */ /* 0x000fe400087fe4ff */
[----:B------:R-:W-:Y:S01]  /*1e80*/  UIADD3 UR32, UP3, UPT, UR46, 0x200, URZ ;  /* 0x000002002e207890 */ /* 0x000fe2000ff7e0ff */
[----:B------:R3:W1:Y:S01]  /*1e90*/  SYNCS.PHASECHK.TRANS64.TRYWAIT P0, [UR8+0x80], R3 ;  /* 0x00008003ff0075a7 */ /* 0x0006620008001108 */
[----:B------:R-:W-:Y:S02]  /*1ea0*/  UIMAD UR8, UR21, UR24, UR5 ;  /* 0x00000018150872a4 */ /* 0x000fe4000f8e0205 */
[----:B------:R-:W-:Y:S02]  /*1eb0*/  UIMAD UR7, UR22, UR25, UR6 ;  /* 0x00000019160772a4 */ /* 0x000fe4000f8e0206 */
[----:B------:R-:W-:Y:S02]  /*1ec0*/  ULEA UR15, UR8, UR15, 0x5 ;  /* 0x0000000f080f7291 */ /* 0x000fe4000f8e28ff */
[----:B------:R-:W-:Y:S02]  /*1ed0*/  UIADD3 UR8, UPT, UPT, UR17, 0x8400, URZ ;  /* 0x0000840011087890 */ /* 0x000fe4000fffe0ff */
[----:B------:R-:W-:Y:S02]  /*1ee0*/  ULEA UR7, UR7, UR15, 0xa ;  /* 0x0000000f07077291 */ /* 0x000fe4000f8e50ff */
[----:B------:R-:W-:Y:S02]  /*1ef0*/  UIADD3.X UR33, UPT, UPT, URZ, UR47, URZ, UP3, !UPT ;  /* 0x0000002fff217290 */ /* 0x000fe40009ffe4ff */
[----:B------:R-:W-:Y:S02]  /*1f00*/  UPRMT UR7, UR7, 0x5410, URZ ;  /* 0x0000541007077896 */ /* 0x000fe400080000ff */
[----:B------:R-:W-:Y:S02]  /*1f10*/  UIADD3 UR16, UPT, UPT, UR16, 0x28400, URZ ;  /* 0x0002840010107890 */ /* 0x000fe4000fffe0ff */
[----:B------:R-:W-:Y:S02]  /*1f20*/  UIADD3 UR37, UPT, UPT, UR20, 0x1, URZ ;  /* 0x0000000114257890 */ /* 0x000fe4000fffe0ff */
[----:B------:R-:W-:Y:S02]  /*1f30*/  UIADD3 UR29, UPT, UPT, UR21, 0x1, URZ ;  /* 0x00000001151d7890 */ /* 0x000fe4000fffe0ff */
[----:B------:R-:W-:Y:S02]  /*1f40*/  UISETP.NE.AND UP2, UPT, UR37, UR49, UPT ;  /* 0x000000312500728c */ /* 0x000fe4000bf45270 */
[----:B------:R-:W-:Y:S02]  /*1f50*/  UIADD3 UR26, UPT, UPT, UR22, 0x1, URZ ;  /* 0x00000001161a7890 */ /* 0x000fe4000fffe0ff */
[----:B------:R-:W-:Y:S01]  /*1f60*/  UIADD3 UR36, UPT, UPT, UR36, 0x1, URZ ;  /* 0x0000000124247890 */ /* 0x000fe2000fffe0ff */
[----:B------:R-:W-:Y:S01]  /*1f70*/  UMOV UR44, 0x0 ;  /* 0x00000000002c7882 */ /* 0x000fe20000000000 */
[----:B------:R-:W-:Y:S01]  /*1f80*/  UMOV UR45, 0x10000000 ;  /* 0x10000000002d7882 */ /* 0x000fe20000000000 */
[----:B------:R-:W-:Y:S01]  /*1f90*/  UMOV UR17, UR9 ;  /* 0x0000000900117c82 */ /* 0x000fe20008000000 */
[----:B------:R2:W-:Y:S01]  /*1fa0*/  UTMALDG.5D.IM2COL.2CTA [UR8], [UR34], UR7, desc[UR44] ;  /* 0x00002c08220073b4 */ /* 0x0005e20008261007 */
[----:B------:R-:W-:Y:S02]  /*1fb0*/  UMOV UR18, UR10 ;  /* 0x0000000a00127c82 */ /* 0x000fe40008000000 */
[----:B------:R-:W-:Y:S04]  /*1fc0*/  @UP2 UIADD3 UR29, UPT, UPT, UR21, URZ, URZ ;  /* 0x000000ff151d2290 */ /* 0x000fe8000fffe0ff */
[----:B------:R-:W-:Y:S01]  /*1fd0*/  UISETP.NE.AND UP1, UPT, UR29, UR40, UPT ;  /* 0x000000281d00728c */ /* 0x000fe2000bf25270 */
[----:B------:R4:W-:Y:S10]  /*1fe0*/  UTMALDG.5D.2CTA [UR16], [UR32], desc[UR44] ;  /* 0x00002c10200075b4 */ /* 0x0009f40008221000 */
[----:B------:R-:W-:Y:S04]  /*1ff0*/  @UP1 UIADD3 UR26, UPT, UPT, UR22, URZ, URZ ;  /* 0x000000ff161a1290 */ /* 0x000fe8000fffe0ff */
[----:B------:R-:W-:Y:S02]  /*2000*/  UISETP.NE.AND UP0, UPT, UR26, UR41, UPT ;  /* 0x000000291a00728c */ /* 0x000fe4000bf05270 */
[----:B--2---:R-:W-:Y:S09]  /*2010*/  UIADD3 UR8, UPT, UPT, UR28, 0x1, URZ ;  /* 0x000000011c087890 */ /* 0x004ff2000fffe0ff */
[----:B------:R-:W-:Y:S01]  /*2020*/  @UP0 UIADD3 UR8, UPT, UPT, UR28, URZ, URZ ;  /* 0x000000ff1c080290 */ /* 0x000fe2000fffe0ff */
[----:B------:R-:W-:Y:S01]  /*2030*/  UMOV UR7, UR31 ;  /* 0x0000001f00077c82 */ /* 0x000fe20008000000 */
[----:B----4-:R-:W-:Y:S02]  /*2040*/  USEL UR22, UR26, URZ, UP0 ;  /* 0x000000ff1a167287 */ /* 0x010fe40008000000 */
[----:B------:R-:W-:Y:S02]  /*2050*/  UISETP.NE.AND UP0, UPT, UR36, UR42, UPT ;  /* 0x0000002a2400728c */ /* 0x000fe4000bf05270 */
[----:B------:R-:W-:Y:S02]  /*2060*/  USEL UR20, UR37, URZ, UP2 ;  /* 0x000000ff25147287 */ /* 0x000fe40009000000 */
[----:B------:R-:W-:Y:S01]  /*2070*/  USEL UR21, UR29, URZ, UP1 ;  /* 0x000000ff1d157287 */ /* 0x000fe20008800000 */
[----:B------:R-:W-:Y:S04]  /*2080*/  UMOV UR28, UR8 ;  /* 0x00000008001c7c82 */ /* 0x000fe80008000000 */
[----:B---3--:R-:W-:Y:S07]  /*2090*/  BRA.U UP0, `(.L_x_29) ;  /* 0xfffffff900fc7547 */ /* 0x008fee000b83ffff */
.L_x_23:
[----:B------:R-:W-:Y:S01]  /*20a0*/  ULEA UR4, UR31, UR30, 0x3 ;  /* 0x0000001e1f047291 */ /* 0x000fe2000f8e18ff */
[----:B-1----:R-:W-:Y:S01]  /*20b0*/  MOV R0, UR27 ;  /* 0x0000001b00007c02 */ /* 0x002fe20008000f00 */
[----:B------:R-:W-:Y:S01]  /*20c0*/  @!P1 SYNCS.ARRIVE.TRANS64.A1T0 RZ, [UR30+0x128], RZ ;  /* 0x000128ffffff99a7 */ /* 0x000fe2000810001e */
[----:B------:R-:W-:Y:S02]  /*20d0*/  UISETP.GE.AND UP0, UPT, UR52, 0x1, UPT ;  /* 0x000000013400788c */ /* 0x000fe4000bf06270 */
[----:B------:R-:W-:-:S04]  /*20e0*/  SHF.L.U32 R0, R0, 0x1f, RZ ;  /* 0x0000001f00007819 */ /* 0x000fc800000006ff */
[----:B--2---:R1:W2:Y:S03]  /*20f0*/  SYNCS.PHASECHK.TRANS64.TRYWAIT P0, [UR4+0x80], R0 ;  /* 0x00008000ff0075a7 */ /* 0x0042a60008001104 */
[----:B------:R-:W-:Y:S05]  /*2100*/  BRA.U !UP0, `(.L_x_30) ;  /* 0x0000000508a47547 */ /* 0x000fea000b800000 */
[----:B------:R-:W3:Y:S01]  /*2110*/  LDCU.128 UR8, c[0x0][0x480] ;  /* 0x00009000ff0877ac */ /* 0x000ee20008000c00 */
[----:B------:R-:W4:Y:S01]  /*2120*/  LDCU.128 UR32, c[0x0][0x490] ;  /* 0x00009200ff2077ac */ /* 0x000f220008000c00 */
[----:B------:R-:W1:Y:S01]  /*2130*/  LDCU UR13, c[0x0][0x4c8] ;  /* 0x00009900ff0d77ac */ /* 0x000e620008000800 */
        /* <DEDUP_REMOVED lines=10> */
[----:B------:R-:W1:Y:S05]  /*21e0*/  LDCU.64 UR40, c[0x0][0x390] ;  /* 0x00007200ff2877ac */ /* 0x000e6a0008000a00 */
[----:B------:R-:W-:Y:S01]  /*21f0*/  UMOV UR4, UR7 ;  /* 0x0000000700047c82 */ /* 0x000fe20008000000 */
[----:B------:R-:W1:Y:S01]  /*2200*/  LDCU.64 UR24, c[0x0][0x4d0] ;  /* 0x00009a00ff1877ac */ /* 0x000e620008000a00 */
[----:B------:R-:W-:Y:S01]  /*2210*/  USHF.R.U32.HI UR4, URZ, UR33, UR4 ;  /* 0x00000021ff047299 */ /* 0x000fe20008011604 */
[----:B------:R-:W4:Y:S03]  /*2220*/  LDCU.64 UR32, c[0x0][0x4c0] ;  /* 0x00009800ff2077ac */ /* 0x000f260008000a00 */
[----:B------:R-:W-:-:S02]  /*2230*/  USEL UR4, UR5, UR4, !UP0 ;  /* 0x0000000405047287 */ /* 0x000fc4000c000000 */
[----:B------:R-:W-:Y:S02]  /*2240*/  UISETP.NE.AND UP0, UPT, UR34, 0x1, UPT ;  /* 0x000000012200788c */ /* 0x000fe4000bf05270 */
[----:B------:R-:W-:Y:S02]  /*2250*/  UIMAD.WIDE.U32 UR6, UR4, UR35, URZ ;  /* 0x00000023040672a5 */ /* 0x000fe4000f8e00ff */
[----:B------:R-:W-:Y:S01]  /*2260*/  UIADD3 UR42, UPT, UPT, UR52, UR42, URZ ;  /* 0x0000002a342a7290 */ /* 0x000fe2000fffe0ff */
[----:B------:R-:W-:-:S04]  /*2270*/  UMOV UR37, UR52 ;  /* 0x0000003400257c82 */ /* 0x000fc80008000000 */
[----:B------:R-:W-:Y:S01]  /*2280*/  UMOV UR6, UR7 ;  /* 0x0000000700067c82 */ /* 0x000fe20008000000 */
[----:B------:R-:W-:Y:S02]  /*2290*/  UIADD3 UR7, UPT, UPT, -UR5, URZ, URZ ;  /* 0x000000ff05077290 */ /* 0x000fe4000fffe1ff */
[----:B---3--:R-:W-:Y:S02]  /*22a0*/  USHF.R.U32.HI UR6, URZ, UR9, UR6 ;  /* 0x00000009ff067299 */ /* 0x008fe40008011606 */
[----:B------:R-:W-:Y:S02]  /*22b0*/  UIMAD UR7, UR8, UR7, UR43 ;  /* 0x00000007080772a4 */ /* 0x000fe4000f8e022b */
[----:B------:R-:W-:Y:S02]  /*22c0*/  USEL UR14, UR4, UR6, !UP0 ;  /* 0x00000006040e7287 */ /* 0x000fe4000c000000 */
[----:B------:R-:W-:Y:S02]  /*22d0*/  UIADD3 UR6, UPT, UPT, -UR4, URZ, URZ ;  /* 0x000000ff04067290 */ /* 0x000fe4000fffe1ff */
[----:B------:R-:W-:-:S02]  /*22e0*/  UIADD3 UR9, UPT, UPT, -UR14, URZ, URZ ;  /* 0x000000ff0e097290 */ /* 0x000fc4000fffe1ff */
[----:B------:R-:W-:Y:S02]  /*22f0*/  UIMAD UR12, UR11, UR6, UR5 ;  /* 0x000000060b0c72a4 */ /* 0x000fe4000f8e0205 */
[----:B------:R-:W-:Y:S02]  /*2300*/  UIMAD UR9, UR34, UR9, UR4 ;  /* 0x00000009220972a4 */ /* 0x000fe4000f8e0204 */
[----:B----4-:R-:W-:Y:S01]  /*2310*/  UIMAD UR11, UR7, UR32, UR10 ;  /* 0x00000020070b72a4 */ /* 0x010fe2000f8e020a */
[----:B------:R-:W3:Y:S02]  /*2320*/  LDCU UR43, c[0x0][0x38c] ;  /* 0x00007180ff2b77ac */ /* 0x000ee40008000800 */
[----:B------:R-:W4:Y:S01]  /*2330*/  LDCU UR6, c[0x0][0x500] ;  /* 0x0000a000ff0677ac */ /* 0x000f220008000800 */
[----:B------:R-:W2:Y:S01]  /*2340*/  LDCU.64 UR4, c[0x0][0x4f8] ;  /* 0x00009f00ff0477ac */ /* 0x000ea20008000a00 */
[----:B-1----:R-:W-:Y:S02]  /*2350*/  UIMAD UR12, UR12, UR33, UR16 ;  /* 0x000000210c0c72a4 */ /* 0x002fe4000f8e0210 */
[----:B------:R-:W-:Y:S01]  /*2360*/  UIMAD UR13, UR9, UR13, UR17 ;  /* 0x0000000d090d72a4 */ /* 0x000fe2000f8e0211 */
[----:B------:R-:W-:-:S11]  /*2370*/  UMOV UR7, UR31 ;  /* 0x0000001f00077c82 */ /* 0x000fd60008000000 */
.L_x_36:
[----:B------:R-:W-:Y:S01]  /*2380*/  @!P3 MOV R3, 0x6000 ;  /* 0x000060000003b802 */ /* 0x000fe20000000f00 */
[----:B------:R-:W-:Y:S01]  /*2390*/  ULEA UR9, UR7, UR30, 0x3 ;  /* 0x0000001e07097291 */ /* 0x000fe2000f8e18ff */
[----:B--2---:R-:W-:Y:S11]  /*23a0*/  @P0 BRA `(.L_x_31) ;  /* 0x0000000000100947 */ /* 0x004ff60003800000 */
[----:B------:R-:W-:Y:S04]  /*23b0*/  MOV R0, UR27 ;  /* 0x0000001b00007c02 */ /* 0x000fe80008000f00 */
[----:B------:R-:W-:Y:S04]  /*23c0*/  SHF.L.U32 R5, R0, 0x1f, RZ ;  /* 0x0000001f00057819 */ /* 0x000fe800000006ff */
[----:B------:R-:W1:Y:S02]  /*23d0*/  SYNCS.PHASECHK.TRANS64.TRYWAIT P0, [UR9+0x80], R5 ;  /* 0x00008005ff0075a7 */ /* 0x000e640008001109 */
[----:B-1----:R-:W-:Y:S05]  /*23e0*/  @!P0 BRA `(.L_x_32) ;  /* 0x0000007800508947 */ /* 0x002fea0003800000 */
.L_x_31:
[----:B------:R2:W-:Y:S01]  /*23f0*/  @!P3 SYNCS.ARRIVE.TRANS64 RZ, [UR9], R3 ;  /* 0x00000003ffffb9a7 */ /* 0x0005e20008000009 */
[----:B------:R-:W-:Y:S04]  /*2400*/  ULOP3.LUT UR8, UR38, 0x2, URZ, 0xfc, !UPT ;  /* 0x0000000226087892 */ /* 0x000fe8000f8efcff */
[----:B------:R-:W-:Y:S09]  /*2410*/  UISETP.NE.AND UP0, UPT, UR8, 0x2, UPT ;  /* 0x000000020800788c */ /* 0x000ff2000bf05270 */
[----:B------:R-:W-:Y:S05]  /*2420*/  BRA.U UP0, `(.L_x_33) ;  /* 0x0000000100047547 */ /* 0x000fea000b800000 */
[----:B---34-:R-:W-:Y:S05]  /*2430*/  BPT.TRAP 0x1 ;  /* 0x000000040000795c */ /* 0x018fea0000300000 */
.L_x_33:
[----:B------:R-:W-:Y:S04]  /*2440*/  BSSY.RECONVERGENT B0, `(.L_x_34) ;  /* 0x0000003000007945 */ /* 0x000fe80003800200 */
[----:B------:R-:W-:Y:S05]  /*2450*/  @P2 BRA `(.L_x_35) ;  /* 0x0000000000042947 */ /* 0x000fea0003800000 */
[----:B---34-:R-:W-:Y:S05]  /*2460*/  BPT.TRAP 0x1 ;  /* 0x000000040000795c */ /* 0x018fea0000300000 */
.L_x_35:
[----:B---34-:R-:W-:Y:S05]  /*2470*/  BSYNC.RECONVERGENT B0 ;  /* 0x0000000000007941 */ /* 0x018fea0003800200 */
.L_x_34:
[----:B------:R-:W-:Y:S02]  /*2480*/  UIADD3 UR8, UPT, UPT, UR7, 0x1, URZ ;  /* 0x0000000107087890 */ /* 0x000fe4000fffe0ff */
[----:B------:R-:W-:Y:S02]  /*2490*/  UIMAD UR16, UR20, UR23, UR4 ;  /* 0x00000017141072a4 */ /* 0x000fe4000f8e0204 */
[----:B------:R-:W-:Y:S02]  /*24a0*/  UISETP.NE.AND UP0, UPT, UR8, 0x10, UPT ;  /* 0x000000100800788c */ /* 0x000fe4000bf05270 */
[----:B------:R-:W-:Y:S02]  /*24b0*/  UIMAD UR15, UR21, UR24, UR5 ;  /* 0x00000018150f72a4 */ /* 0x000fe4000f8e0205 */
[----:B------:R-:W-:Y:S02]  /*24c0*/  USEL UR10, URZ, 0x1, UP0 ;  /* 0x00000001ff0a7887 */ /* 0x000fe40008000000 */
[----:B------:R-:W-:Y:S02]  /*24d0*/  USEL UR31, UR8, URZ, UP0 ;  /* 0x000000ff081f7287 */ /* 0x000fe40008000000 */
[----:B------:R-:W-:Y:S02]  /*24e0*/  ULOP3.LUT UR27, UR27, UR10, URZ, 0x3c, !UPT ;  /* 0x0000000a1b1b7292 */ /* 0x000fe4000f8e3cff */
[----:B------:R-:W-:Y:S02]  /*24f0*/  ULEA UR8, UR31, UR30, 0x3 ;  /* 0x0000001e1f087291 */ /* 0x000fe4000f8e18ff */
[----:B------:R-:W-:Y:S02]  /*2500*/  ULEA UR17, UR7, UR30, 0xc ;  /* 0x0000001e07117291 */ /* 0x000fe4000f8e60ff */
[----:B------:R-:W-:Y:S01]  /*2510*/  ULEA UR15, UR15, UR16, 0x5 ;  /* 0x000000100f0f7291 */ /* 0x000fe2000f8e28ff */
[----:B-1----:R-:W-:Y:S01]  /*2520*/  MOV R0, UR27 ;  /* 0x0000001b00007c02 */ /* 0x002fe20008000f00 */
[----:B------:R-:W-:Y:S02]  /*2530*/  UIADD3 UR34, UP0, UPT, UR46, 0x80, URZ ;  /* 0x000000802e227890 */ /* 0x000fe4000ff1e0ff */
[----:B------:R-:W-:Y:S01]  /*2540*/  ULOP3.LUT UR9, UR9, 0xfefffff8, URZ, 0xc0, !UPT ;  /* 0xfefffff809097892 */ /* 0x000fe2000f8ec0ff */
[----:B--2---:R-:W-:Y:S01]  /*2550*/  SHF.L.U32 R3, R0, 0x1f, RZ ;  /* 0x0000001f00037819 */ /* 0x004fe200000006ff */
[----:B------:R-:W-:Y:S02]  /*2560*/  USHF.L.U32 UR10, UR28, 0x6, URZ ;  /* 0x000000061c0a7899 */ /* 0x000fe400080006ff */
[----:B------:R-:W-:Y:S01]  /*2570*/  UIADD3.X UR35, UPT, UPT, URZ, UR47, URZ, UP0, !UPT ;  /* 0x0000002fff237290 */ /* 0x000fe200087fe4ff */
[----:B------:R1:W2:Y:S01]  /*2580*/  SYNCS.PHASECHK.TRANS64.TRYWAIT P0, [UR8+0x80], R3 ;  /* 0x00008003ff0075a7 */ /* 0x0002a20008001108 */
[----:B------:R-:W-:Y:S02]  /*2590*/  ULEA UR8, UR7, UR30, 0xd ;  /* 0x0000001e07087291 */ /* 0x000fe4000f8e68ff */
[----:B------:R-:W-:Y:S02]  /*25a0*/  UIMAD UR7, UR22, UR25, UR6 ;  /* 0x00000019160772a4 */ /* 0x000fe4000f8e0206 */
[----:B------:R-:W-:Y:S02]  /*25b0*/  UIADD3 UR8, UPT, UPT, UR8, 0x8400, URZ ;  /* 0x0000840008087890 */ /* 0x000fe4000fffe0ff */
[----:B------:R-:W-:Y:S02]  /*25c0*/  ULEA UR7, UR7, UR15, 0xa ;  /* 0x0000000f07077291 */ /* 0x000fe4000f8e50ff */
[----:B------:R-:W-:Y:S02]  /*25d0*/  UIADD3 UR32, UP3, UPT, UR46, 0x200, URZ ;  /* 0x000002002e207890 */ /* 0x000fe4000ff7e0ff */
[----:B------:R-:W-:Y:S02]  /*25e0*/  UPRMT UR7, UR7, 0x5410, URZ ;  /* 0x0000541007077896 */ /* 0x000fe400080000ff */
[----:B------:R-:W-:Y:S02]  /*25f0*/  UIADD3.X UR33, UPT, UPT, URZ, UR47, URZ, UP3, !UPT ;  /* 0x0000002fff217290 */ /* 0x000fe40009ffe4ff */
[----:B------:R-:W-:Y:S02]  /*2600*/  UIADD3 UR16, UPT, UPT, UR17, 0x28400, URZ ;  /* 0x0002840011107890 */ /* 0x000fe4000fffe0ff */
[----:B------:R-:W-:Y:S02]  /*2610*/  UIADD3 UR36, UPT, UPT, UR20, 0x1, URZ ;  /* 0x0000000114247890 */ /* 0x000fe4000fffe0ff */
[----:B------:R-:W-:Y:S02]  /*2620*/  UIADD3 UR29, UPT, UPT, UR21, 0x1, URZ ;  /* 0x00000001151d7890 */ /* 0x000fe4000fffe0ff */
[----:B------:R-:W-:Y:S02]  /*2630*/  UISETP.NE.AND UP2, UPT, UR36, UR43, UPT ;  /* 0x0000002b2400728c */ /* 0x000fe4000bf45270 */
[----:B------:R-:W-:Y:S01]  /*2640*/  UIADD3 UR26, UPT, UPT, UR22, 0x1, URZ ;  /* 0x00000001161a7890 */ /* 0x000fe2000fffe0ff */
[----:B------:R-:W-:Y:S01]  /*2650*/  UMOV UR44, 0x0 ;  /* 0x00000000002c7882 */ /* 0x000fe20000000000 */
[----:B------:R-:W-:Y:S01]  /*2660*/  UMOV UR45, 0x10000000 ;  /* 0x10000000002d7882 */ /* 0x000fe20000000000 */
[----:B------:R-:W-:Y:S01]  /*2670*/  UMOV UR17, UR9 ;  /* 0x0000000900117c82 */ /* 0x000fe20008000000 */
[----:B------:R3:W-:Y:S01]  /*2680*/  UTMALDG.5D.IM2COL.2CTA [UR8], [UR34], UR7, desc[UR44] ;  /* 0x00002c08220073b4 */ /* 0x0007e20008261007 */
[----:B------:R-:W-:Y:S04]  /*2690*/  UMOV UR18, UR10 ;  /* 0x0000000a00127c82 */ /* 0x000fe80008000000 */
[----:B------:R-:W-:Y:S04]  /*26a0*/  @UP2 UIADD3 UR29, UPT, UPT, UR21, URZ, URZ ;  /* 0x000000ff151d2290 */ /* 0x000fe8000fffe0ff */
[----:B------:R-:W-:Y:S01]  /*26b0*/  UISETP.NE.AND UP1, UPT, UR29, UR40, UPT ;  /* 0x000000281d00728c */ /* 0x000fe2000bf25270 */
[----:B------:R4:W-:Y:S10]  /*26c0*/  UTMALDG.5D.2CTA [UR16], [UR32], desc[UR44] ;  /* 0x00002c10200075b4 */ /* 0x0009f40008221000 */
[----:B------:R-:W-:Y:S04]  /*26d0*/  @UP1 UIADD3 UR26, UPT, UPT, UR22, URZ, URZ ;  /* 0x000000ff161a1290 */ /* 0x000fe8000fffe0ff */
[----:B------:R-:W-:Y:S02]  /*26e0*/  UISETP.NE.AND UP0, UPT, UR26, UR41, UPT ;  /* 0x000000291a00728c */ /* 0x000fe4000bf05270 */
[----:B---3--:R-:W-:Y:S09]  /*26f0*/  UIADD3 UR8, UPT, UPT, UR28, 0x1, URZ ;  /* 0x000000011c087890 */ /* 0x008ff2000fffe0ff */
[----:B------:R-:W-:Y:S02]  /*2700*/  @UP0 UIADD3 UR8, UPT, UPT, UR28, URZ, URZ ;  /* 0x000000ff1c080290 */ /* 0x000fe4000fffe0ff */
[----:B------:R-:W-:Y:S02]  /*2710*/  UIADD3 UR7, UPT, UPT, UR37, -0x1, URZ ;  /* 0xffffffff25077890 */ /* 0x000fe4000fffe0ff */
[----:B----4-:R-:W-:Y:S02]  /*2720*/  USEL UR22, UR26, URZ, UP0 ;  /* 0x000000ff1a167287 */ /* 0x010fe40008000000 */
[----:B------:R-:W-:Y:S02]  /*2730*/  UISETP.GT.U32.AND UP0, UPT, UR37, 0x1, UPT ;  /* 0x000000012500788c */ /* 0x000fe4000bf04070 */
[----:B------:R-:W-:Y:S02]  /*2740*/  USEL UR20, UR36, URZ, UP2 ;  /* 0x000000ff24147287 */ /* 0x000fe40009000000 */
[----:B------:R-:W-:Y:S01]  /*2750*/  USEL UR21, UR29, URZ, UP1 ;  /* 0x000000ff1d157287 */ /* 0x000fe20008800000 */
[----:B------:R-:W-:Y:S01]  /*2760*/  UMOV UR37, UR7 ;  /* 0x0000000700257c82 */ /* 0x000fe20008000000 */
[----:B------:R-:W-:Y:S01]  /*2770*/  UMOV UR7, UR31 ;  /* 0x0000001f00077c82 */ /* 0x000fe20008000000 */
[----:B------:R-:W-:Y:S02]  /*2780*/  UMOV UR28, UR8 ;  /* 0x00000008001c7c82 */ /* 0x000fe40008000000 */
[----:B-1----:R-:W-:Y:S07]  /*2790*/  BRA.U UP0, `(.L_x_36) ;  /* 0xfffffff900f87547 */ /* 0x002fee000b83ffff */
.L_x_30:
[----:B------:R-:W-:Y:S01]  /*27a0*/  SHF.L.U32 R3, R2, 0x1f, RZ ;  /* 0x0000001f02037819 */ /* 0x000fe200000006ff */
[----:B------:R-:W-:-:S03]  /*27b0*/  NOP ;  /* 0x0000000000007918 */ /* 0x000fc60000000000 */
[----:B--2---:R-:W2:Y:S02]  /*27c0*/  SYNCS.PHASECHK.TRANS64.TRYWAIT P0, [UR30+0x130], R3 ;  /* 0x00013003ff0075a7 */ /* 0x004ea4000800111e */
[----:B--2---:R-:W-:Y:S05]  /*27d0*/  @!P0 BRA `(.L_x_37) ;  /* 0x00000074006c8947 */ /* 0x004fea0003800000 */
.L_x_133:
[----:B------:R-:W2:Y:S01]  /*27e0*/  LDS.128 R4, [UR30+0x170] ;  /* 0x0001701eff047984 */ /* 0x000ea20008000c00 */
[----:B------:R-:W-:Y:S02]  /*27f0*/  UIADD3 UR4, UPT, UPT, UR30, 0x138, URZ ;  /* 0x000001381e047890 */ /* 0x000fe4000fffe0ff */
[----:B------:R-:W-:Y:S01]  /*2800*/  UISETP.GE.AND UP0, UPT, UR39, 0x1, UPT ;  /* 0x000000012700788c */ /* 0x000fe2000bf06270 */
[----:B------:R-:W-:Y:S01]  /*2810*/  @!PT LDS RZ, [RZ] ;  /* 0x00000000fffff984 */ /* 0x000fe20000000800 */
[----:B------:R-:W-:Y:S01]  /*2820*/  @!PT LDS RZ, [RZ] ;  /* 0x00000000fffff984 */ /* 0x000fe20000000800 */
[----:B------:R-:W-:Y:S01]  /*2830*/  @!PT LDS RZ, [RZ] ;  /* 0x00000000fffff984 */ /* 0x000fe20000000800 */
[----:B------:R-:W-:Y:S01]  /*2840*/  @!PT LDS RZ, [RZ] ;  /* 0x00000000fffff984 */ /* 0x000fe20000000800 */
[----:B------:R3:W-:Y:S06]  /*2850*/  MEMBAR.ALL.CTA ;  /* 0x0000000000007992 */ /* 0x0007ec0000008000 */
[----:B---3--:R-:W3:Y:S01]  /*2860*/  FENCE.VIEW.ASYNC.S ;  /* 0x00000000000073c6 */ /* 0x008ee20000000000 */
[----:B------:R-:W-:-:S09]  /*2870*/  UPRMT UR4, URZ, 0x654, UR4 ;  /* 0x00000654ff047896 */ /* 0x000fd20008000004 */
[----:B---3--:R-:W-:Y:S01]  /*2880*/  SYNCS.ARRIVE.TRANS64.RED.A1T0 RZ, [UR4], RZ ;  /* 0x000000ffffff79a7 */ /* 0x008fe20008100404 */
[----:B--2---:R-:W-:-:S13]  /*2890*/  LOP3.LUT P0, RZ, R6, 0x1, RZ, 0xc0, !PT ;  /* 0x0000000106ff7812 */ /* 0x004fda000780c0ff */
[----:B------:R-:W-:Y:S01]  /*28a0*/  VOTEU.ANY UP1, P0 ;  /* 0x0000000000ff7886 */ /* 0x000fe20000020100 */
[----:B------:R-:W-:-:S13]  /*28b0*/  PLOP3.LUT P0, PT, PT, PT, UP1, 0x80, 0x8 ;  /* 0x000000000008781c */ /* 0x000fda0003f0f018 */
[----:B-1----:R-:W-:Y:S02]  /*28c0*/  @P0 MOV R0, R4 ;  /* 0x0000000400000202 */ /* 0x002fe40000000f00 */
[----:B------:R-:W-:Y:S02]  /*28d0*/  @P0 LOP3.LUT R4, R5, 0xffff, RZ, 0xc0, !PT ;  /* 0x0000ffff05040812 */ /* 0x000fe400078ec0ff */
[----:B------:R-:W-:Y:S02]  /*28e0*/  @P0 R2UR UR6, R0 ;  /* 0x00000000000602ca */ /* 0x000fe400000e0000 */
[----:B------:R-:W-:-:S11]  /*28f0*/  @P0 R2UR UR5, R4 ;  /* 0x00000000040502ca */ /* 0x000fd600000e0000 */
[----:B------:R-:W-:Y:S02]  /*2900*/  @UP1 UMOV UR50, UR6 ;  /* 0x0000000600321c82 */ /* 0x000fe40008000000 */
[----:B------:R-:W-:Y:S01]  /*2910*/  @UP1 UMOV UR48, UR5 ;  /* 0x0000000500301c82 */ /* 0x000fe20008000000 */
[----:B------:R-:W-:Y:S05]  /*2920*/  BRA.U !UP0, `(.L_x_38) ;  /* 0x0000000108d47547 */ /* 0x000fea000b800000 */
[----:B------:R-:W1:Y:S01]  /*2930*/  LDCU.128 UR16, c[0x0][0xc10] ;  /* 0x00018200ff1077ac */ /* 0x000e620008000c00 */
[----:B------:R-:W2:Y:S01]  /*2940*/  LDCU UR20, c[0x0][0xc20] ;  /* 0x00018400ff1477ac */ /* 0x000ea20008000800 */
[----:B------:R-:W3:Y:S01]  /*2950*/  LDCU UR13, c[0x0][0xc0c] ;  /* 0x00018180ff0d77ac */ /* 0x000ee20008000800 */
[----:B------:R-:W4:Y:S01]  /*2960*/  LDCU.64 UR14, c[0x0][0xc28] ;  /* 0x00018500ff0e77ac */ /* 0x000f220008000a00 */
[----:B------:R-:W-:Y:S02]  /*2970*/  UISETP.NE.AND UP3, UPT, UR39, 0x1, UPT ;  /* 0x000000012700788c */ /* 0x000fe4000bf65270 */
[----:B-1----:R-:W-:Y:S02]  /*2980*/  UIMAD.WIDE.U32 UR4, UR53, UR19, URZ ;  /* 0x00000013350472a5 */ /* 0x002fe4000f8e00ff */
[----:B------:R-:W-:Y:S02]  /*2990*/  UIMAD.WIDE.U32 UR6, UR54, UR16, URZ ;  /* 0x00000010360672a5 */ /* 0x000fe4000f8e00ff */
[----:B------:R-:W-:-:S02]  /*29a0*/  UISETP.NE.AND UP0, UPT, UR18, 0x1, UPT ;  /* 0x000000011200788c */ /* 0x000fc4000bf05270 */
[----:B------:R-:W-:Y:S01]  /*29b0*/  UIMAD.WIDE.U32 UR10, UR48, UR19, URZ ;  /* 0x00000013300a72a5 */ /* 0x000fe2000f8e00ff */
[----:B------:R-:W-:Y:S01]  /*29c0*/  UMOV UR4, UR5 ;  /* 0x0000000500047c82 */ /* 0x000fe20008000000 */
[----:B---3--:R-:W-:Y:S02]  /*29d0*/  UISETP.NE.AND UP2, UPT, UR13, 0x1, UPT ;  /* 0x000000010d00788c */ /* 0x008fe4000bf45270 */
[----:B--2---:R-:W-:Y:S02]  /*29e0*/  USHF.R.U32.HI UR5, URZ, UR20, UR4 ;  /* 0x00000014ff057299 */ /* 0x004fe40008011604 */
[----:B------:R-:W-:Y:S01]  /*29f0*/  UIMAD.WIDE.U32 UR8, UR50, UR16, URZ ;  /* 0x00000010320872a5 */ /* 0x000fe2000f8e00ff */
[----:B------:R-:W-:Y:S01]  /*2a00*/  UMOV UR4, UR7 ;  /* 0x0000000700047c82 */ /* 0x000fe20008000000 */
[----:B------:R-:W-:Y:S02]  /*2a10*/  USEL UR5, UR53, UR5, !UP0 ;  /* 0x0000000535057287 */ /* 0x000fe4000c000000 */
[----:B------:R-:W-:-:S02]  /*2a20*/  USHF.R.U32.HI UR4, URZ, UR17, UR4 ;  /* 0x00000011ff047299 */ /* 0x000fc40008011604 */
[----:B----4-:R-:W-:Y:S02]  /*2a30*/  UIMAD.WIDE.U32 UR6, UR5, UR14, URZ ;  /* 0x0000000e050672a5 */ /* 0x010fe4000f8e00ff */
[----:B------:R-:W-:Y:S01]  /*2a40*/  USEL UR12, UR54, UR4, !UP2 ;  /* 0x00000004360c7287 */ /* 0x000fe2000d000000 */
[----:B------:R-:W-:Y:S02]  /*2a50*/  UMOV UR8, UR9 ;  /* 0x0000000900087c82 */ /* 0x000fe40008000000 */
[----:B------:R-:W-:Y:S01]  /*2a60*/  UMOV UR4, UR11 ;  /* 0x0000000b00047c82 */ /* 0x000fe20008000000 */
[----:B------:R-:W-:Y:S01]  /*2a70*/  UIMAD.WIDE.U32 UR10, UR12, UR14, URZ ;  /* 0x0000000e0c0a72a5 */ /* 0x000fe2000f8e00ff */
[----:B------:R-:W-:Y:S01]  /*2a80*/  UMOV UR6, UR7 ;  /* 0x0000000700067c82 */ /* 0x000fe20008000000 */
[----:B------:R-:W-:Y:S02]  /*2a90*/  USHF.R.U32.HI UR4, URZ, UR20, UR4 ;  /* 0x00000014ff047299 */ /* 0x000fe40008011604 */
[----:B------:R-:W-:-:S02]  /*2aa0*/  @UP3 USHF.R.U32.HI UR5, URZ, UR15, UR6 ;  /* 0x0000000fff053299 */ /* 0x000fc40008011606 */
[----:B------:R-:W-:Y:S01]  /*2ab0*/  USHF.R.U32.HI UR17, URZ, UR17, UR8 ;  /* 0x00000011ff117299 */ /* 0x000fe20008011608 */
[----:B------:R-:W-:Y:S01]  /*2ac0*/  UMOV UR6, UR11 ;  /* 0x0000000b00067c82 */ /* 0x000fe20008000000 */
[----:B------:R-:W-:Y:S02]  /*2ad0*/  USEL UR4, UR48, UR4, !UP0 ;  /* 0x0000000430047287 */ /* 0x000fe4000c000000 */
[----:B------:R-:W-:Y:S02]  /*2ae0*/  @UP3 USHF.R.U32.HI UR12, URZ, UR15, UR6 ;  /* 0x0000000fff0c3299 */ /* 0x000fe40008011606 */
[----:B------:R-:W-:Y:S02]  /*2af0*/  UIMAD UR6, UR39, UR5, URZ ;  /* 0x00000005270672a4 */ /* 0x000fe4000f8e02ff */
[----:B------:R-:W-:Y:S02]  /*2b00*/  USEL UR5, UR50, UR17, !UP2 ;  /* 0x0000001132057287 */ /* 0x000fe4000d000000 */
[----:B------:R-:W-:-:S02]  /*2b10*/  UIMAD UR8, UR39, UR12, URZ ;  /* 0x0000000c270872a4 */ /* 0x000fc4000f8e02ff */
[----:B------:R-:W-:Y:S02]  /*2b20*/  UISETP.GE.AND UP0, UPT, UR4, UR6, UPT ;  /* 0x000000060400728c */ /* 0x000fe4000bf06270 */
[----:B------:R-:W-:Y:S02]  /*2b30*/  UIMAD.WIDE.U32 UR6, UR4, UR14, URZ ;  /* 0x0000000e040672a5 */ /* 0x000fe4000f8e00ff */
[----:B------:R-:W-:Y:S02]  /*2b40*/  UISETP.GE.OR UP0, UPT, UR5, UR8, UP0 ;  /* 0x000000080500728c */ /* 0x000fe40008706670 */
[----:B------:R-:W-:Y:S02]  /*2b50*/  UIMAD.WIDE.U32 UR8, UR5, UR14, URZ ;  /* 0x0000000e050872a5 */ /* 0x000fe4000f8e00ff */
[----:B------:R-:W-:Y:S01]  /*2b60*/  UIADD3 UR10, UPT, UPT, -UR4, URZ, URZ ;  /* 0x000000ff040a7290 */ /* 0x000fe2000fffe1ff */
[----:B------:R-:W-:Y:S02]  /*2b70*/  UMOV UR6, UR7 ;  /* 0x0000000700067c82 */ /* 0x000fe40008000000 */
[----:B------:R-:W-:-:S02]  /*2b80*/  USHF.R.U32.HI UR6, URZ, UR15, UR6 ;  /* 0x0000000fff067299 */ /* 0x000fc40008011606 */
[----:B------:R-:W-:Y:S02]  /*2b90*/  UIMAD UR10, UR18, UR10, UR48 ;  /* 0x0000000a120a72a4 */ /* 0x000fe4000f8e0230 */
[----:B------:R-:W-:Y:S01]  /*2ba0*/  USEL UR6, UR4, UR6, !UP3 ;  /* 0x0000000604067287 */ /* 0x000fe2000d800000 */
[----:B------:R-:W-:Y:S01]  /*2bb0*/  @!UP0 UMOV UR7, UR9 ;  /* 0x0000000900078c82 */ /* 0x000fe20008000000 */
[----:B------:R-:W-:Y:S02]  /*2bc0*/  UIADD3 UR9, UPT, UPT, -UR5, URZ, URZ ;  /* 0x000000ff05097290 */ /* 0x000fe4000fffe1ff */
[----:B------:R-:W-:Y:S02]  /*2bd0*/  @!UP0 USHF.R.U32.HI UR7, URZ, UR15, UR7 ;  /* 0x0000000fff078299 */ /* 0x000fe40008011607 */
[----:B------:R-:W-:Y:S02]  /*2be0*/  UIADD3 UR8, UPT, UPT, -UR6, URZ, URZ ;  /* 0x000000ff06087290 */ /* 0x000fe4000fffe1ff */
[----:B------:R-:W-:-:S02]  /*2bf0*/  @!UP0 USEL UR7, UR5, UR7, !UP3 ;  /* 0x0000000705078287 */ /* 0x000fc4000d800000 */
[----:B------:R-:W-:Y:S02]  /*2c00*/  UIMAD UR8, UR39, UR8, UR4 ;  /* 0x00000008270872a4 */ /* 0x000fe4000f8e0204 */
[----:B------:R-:W-:Y:S02]  /*2c10*/  @!UP0 UIADD3 UR6, UPT, UPT, UR6, -UR7, URZ ;  /* 0x8000000706068290 */ /* 0x000fe4000fffe0ff */
[----:B------:R-:W-:Y:S02]  /*2c20*/  @!UP0 UIMAD UR7, UR8, UR12, UR7 ;  /* 0x0000000c080782a4 */ /* 0x000fe4000f8e0207 */
[----:B------:R-:W-:Y:S02]  /*2c30*/  @!UP0 UIMAD UR4, UR39, UR6, UR5 ;  /* 0x00000006270482a4 */ /* 0x000fe4000f8e0205 */
[----:B------:R-:W-:Y:S02]  /*2c40*/  UIMAD UR6, UR13, UR9, UR50 ;  /* 0x000000090d0672a4 */ /* 0x000fe4000f8e0232 */
[----:B------:R-:W-:Y:S01]  /*2c50*/  UIMAD UR48, UR4, UR18, UR10 ;  /* 0x00000012043072a4 */ /* 0x000fe2000f8e020a */
[----:B------:R-:W-:-:S02]  /*2c60*/  @!UP0 UMOV UR5, UR7 ;  /* 0x0000000700058c82 */ /* 0x000fc40008000000 */
[----:B------:R-:W-:-:S12]  /*2c70*/  UIMAD UR50, UR5, UR13, UR6 ;  /* 0x0000000d053272a4 */ /* 0x000fd8000f8e0206 */
.L_x_38:
[----:B------:R-:W1:Y:S02]  /*2c80*/  LDCU UR4, c[0x0][0xc30] ;  /* 0x00018600ff0477ac */ /* 0x000e640008000800 */
[----:B-1----:R-:W-:-:S09]  /*2c90*/  UISETP.NE.AND UP0, UPT, UR4, 0x1, UPT ;  /* 0x000000010400788c */ /* 0x002fd2000bf05270 */
[----:B------:R-:W-:Y:S05]  /*2ca0*/  BRA.U UP0, `(.L_x_39) ;  /* 0x0000000100447547 */ /* 0x000fea000b800000 */
[----:B------:R-:W1:Y:S01]  /*2cb0*/  LDCU.128 UR8, c[0x0][0xc10] ;  /* 0x00018200ff0877ac */ /* 0x000e620008000c00 */
[----:B------:R-:W2:Y:S01]  /*2cc0*/  LDCU UR12, c[0x0][0xc0c] ;  /* 0x00018180ff0c77ac */ /* 0x000ea20008000800 */
[----:B------:R-:W3:Y:S01]  /*2cd0*/  LDCU UR13, c[0x0][0xc20] ;  /* 0x00018400ff0d77ac */ /* 0x000ee20008000800 */
[----:B-1----:R-:W-:Y:S02]  /*2ce0*/  UIMAD.WIDE.U32 UR6, UR50, UR8, URZ ;  /* 0x00000008320672a5 */ /* 0x002fe4000f8e00ff */
[----:B------:R-:W-:Y:S02]  /*2cf0*/  UIMAD.WIDE.U32 UR4, UR48, UR11, URZ ;  /* 0x0000000b300472a5 */ /* 0x000fe4000f8e00ff */
[----:B--2---:R-:W-:Y:S02]  /*2d00*/  UISETP.NE.AND UP2, UPT, UR12, 0x1, UPT ;  /* 0x000000010c00788c */ /* 0x004fe4000bf45270 */
[----:B------:R-:W-:Y:S01]  /*2d10*/  UISETP.NE.AND UP0, UPT, UR10, 0x1, UPT ;  /* 0x000000010a00788c */ /* 0x000fe2000bf05270 */
[----:B------:R-:W-:-:S02]  /*2d20*/  UMOV UR6, UR7 ;  /* 0x0000000700067c82 */ /* 0x000fc40008000000 */
[----:B------:R-:W-:Y:S01]  /*2d30*/  UMOV UR4, UR5 ;  /* 0x0000000500047c82 */ /* 0x000fe20008000000 */
[----:B------:R-:W-:Y:S02]  /*2d40*/  USHF.R.U32.HI UR6, URZ, UR9, UR6 ;  /* 0x00000009ff067299 */ /* 0x000fe40008011606 */
[----:B---3--:R-:W-:Y:S02]  /*2d50*/  USHF.R.U32.HI UR4, URZ, UR13, UR4 ;  /* 0x0000000dff047299 */ /* 0x008fe40008011604 */
[----:B------:R-:W-:Y:S02]  /*2d60*/  USEL UR5, UR50, UR6, !UP2 ;  /* 0x0000000632057287 */ /* 0x000fe4000d000000 */
[----:B------:R-:W-:-:S04]  /*2d70*/  USEL UR4, UR48, UR4, !UP0 ;  /* 0x0000000430047287 */ /* 0x000fc8000c000000 */
[----:B------:R-:W-:Y:S02]  /*2d80*/  UIADD3 UR6, UPT, UPT, UR5, -UR4, URZ ;  /* 0x8000000405067290 */ /* 0x000fe4000fffe0ff */
[----:B------:R-:W-:Y:S02]  /*2d90*/  UIADD3 UR4, UPT, UPT, -UR5, UR4, URZ ;  /* 0x0000000405047290 */ /* 0x000fe4000fffe1ff */
[----:B------:R-:W-:Y:S02]  /*2da0*/  UIMAD UR48, UR6, UR10, UR48 ;  /* 0x0000000a063072a4 */ /* 0x000fe4000f8e0230 */
[----:B------:R-:W-:-:S12]  /*2db0*/  UIMAD UR50, UR4, UR12, UR50 ;  /* 0x0000000c043272a4 */ /* 0x000fd8000f8e0232 */
.L_x_39:
[----:B------:R-:W-:Y:S01]  /*2dc0*/  R2UR UR5, R176 ;  /* 0x00000000b00572ca */ /* 0x000fe200000e0000 */
[----:B------:R-:W-:Y:S01]  /*2dd0*/  UMOV UR36, UR42 ;  /* 0x0000002a00247c82 */ /* 0x000fe20008000000 */
[----:B------:R-:W-:Y:S02]  /*2de0*/  R2UR UR4, R175 ;  /* 0x00000000af0472ca */ /* 0x000fe400000e0000 */
[----:B------:R-:W-:Y:S02]  /*2df0*/  PLOP3.LUT P1, PT, PT, PT, PT, 0x80, 0x8 ;  /* 0x000000000008781c */ /* 0x000fe40003f2f070 */
[----:B------:R-:W-:-:S07]  /*2e00*/  LOP3.LUT R2, R2, 0x1, RZ, 0x3c, !PT ;  /* 0x0000000102027812 */ /* 0x000fce00078e3cff */
[----:B------:R-:W-:Y:S02]  /*2e10*/  UIADD3 UR51, UPT, UPT, UR50, UR5, URZ ;  /* 0x0000000532337290 */ /* 0x000fe4000fffe0ff */
[----:B------:R-:W-:Y:S01]  /*2e20*/  UIADD3 UR24, UPT, UPT, UR48, UR4, URZ ;  /* 0x0000000430187290 */ /* 0x000fe2000fffe0ff */
[----:B------:R-:W-:Y:S11]  /*2e30*/  BRA.U UP1, `(.L_x_40) ;  /* 0xffffffe901a47547 */ /* 0x000ff6000b83ffff */
[----:B------:R-:W-:Y:S01]  /*2e40*/  UIADD3 UR30, UPT, UPT, UR30, 0x80, URZ ;  /* 0x000000801e1e7890 */ /* 0x000fe2000fffe0ff */
[----:B------:R-:W-:-:S03]  /*2e50*/  MOV R3, UR27 ;  /* 0x0000001b00037c02 */ /* 0x000fc60008000f00 */
[----:B------:R-:W-:Y:S01]  /*2e60*/  ULEA UR4, UR31, UR30, 0x3 ;  /* 0x0000001e1f047291 */ /* 0x000fe2000f8e18ff */
[----:B------:R-:W-:-:S08]  /*2e70*/  SHF.L.U32 R3, R3, 0x1f, RZ ;  /* 0x0000001f03037819 */ /* 0x000fd000000006ff */
[----:B------:R-:W1:Y:S02]  /*2e80*/  SYNCS.PHASECHK.TRANS64.TRYWAIT P0, [UR4], R3 ;  /* 0x00000003ff0075a7 */ /* 0x000e640008001104 */
[----:B-1----:R-:W-:Y:S05]  /*2e90*/  @!P0 BRA `(.L_x_41) ;  /* 0x0000006c00d48947 */ /* 0x002fea0003800000 */
.L_x_135:
[----:B------:R-:W-:-:S04]  /*2ea0*/  UIADD3 UR4, UPT, UPT, UR31, 0x1, URZ ;  /* 0x000000011f047890 */ /* 0x000fc8000fffe0ff */
[----:B------:R-:W-:-:S04]  /*2eb0*/  UISETP.NE.AND UP0, UPT, UR4, 0x10, UPT ;  /* 0x000000100400788c */ /* 0x000fc8000bf05270 */
[----:B------:R-:W-:Y:S02]  /*2ec0*/  USEL UR5, URZ, 0x1, UP0 ;  /* 0x00000001ff057887 */ /* 0x000fe40008000000 */
[----:B------:R-:W-:Y:S02]  /*2ed0*/  USEL UR4, UR4, URZ, UP0 ;  /* 0x000000ff04047287 */ /* 0x000fe40008000000 */
[----:B------:R-:W-:Y:S02]  /*2ee0*/  ULOP3.LUT UR6, UR27, UR5, URZ, 0x3c, !UPT ;  /* 0x000000051b067292 */ /* 0x000fe4000f8e3cff */
[----:B------:R-:W-:-:S04]  /*2ef0*/  ULEA UR5, UR4, UR30, 0x3 ;  /* 0x0000001e04057291 */ /* 0x000fc8000f8e18ff */
[----:B-1----:R-:W-:-:S04]  /*2f00*/  MOV R3, UR6 ;  /* 0x0000000600037c02 */ /* 0x002fc80008000f00 */
[----:B------:R-:W-:-:S04]  /*2f10*/  SHF.L.U32 R3, R3, 0x1f, RZ ;  /* 0x0000001f03037819 */ /* 0x000fc800000006ff */
[----:B------:R-:W1:Y:S02]  /*2f20*/  SYNCS.PHASECHK.TRANS64.TRYWAIT P0, [UR5], R3 ;  /* 0x00000003ff0075a7 */ /* 0x000e640008001105 */
[----:B-1----:R-:W-:Y:S05]  /*2f30*/  @!P0 BRA `(.L_x_42) ;  /* 0x0000006c00c48947 */ /* 0x002fea0003800000 */
.L_x_137:
        /* <DEDUP_REMOVED lines=10> */
.L_x_139:
        /* <DEDUP_REMOVED lines=10> */
.L_x_141:
        /* <DEDUP_REMOVED lines=10> */
.L_x_143:
        /* <DEDUP_REMOVED lines=10> */
.L_x_145:
        /* <DEDUP_REMOVED lines=10> */
.L_x_147:
        /* <DEDUP_REMOVED lines=10> */
.L_x_149:
        /* <DEDUP_REMOVED lines=10> */
.L_x_151:
        /* <DEDUP_REMOVED lines=10> */
.L_x_153:
        /* <DEDUP_REMOVED lines=10> */
.L_x_155:
        /* <DEDUP_REMOVED lines=10> */
.L_x_157:
        /* <DEDUP_REMOVED lines=10> */
.L_x_159:
        /* <DEDUP_REMOVED lines=10> */
.L_x_161:
        /* <DEDUP_REMOVED lines=10> */
.L_x_163:
[----:B------:R-:W-:-:S04]  /*3760*/  UIADD3 UR4, UPT, UPT, UR4, 0x1, URZ ;  /* 0x0000000104047890 */ /* 0x000fc8000fffe0ff */
[----:B------:R-:W-:-:S04]  /*3770*/  UISETP.NE.AND UP0, UPT, UR4, 0x10, UPT ;  /* 0x000000100400788c */ /* 0x000fc8000bf05270 */
[----:B------:R-:W-:Y:S02]  /*3780*/  USEL UR5, URZ, 0x1, UP0 ;  /* 0x00000001ff057887 */ /* 0x000fe40008000000 */
[----:B------:R-:W-:Y:S02]  /*3790*/  USEL UR4, UR4, URZ, UP0 ;  /* 0x000000ff04047287 */ /* 0x000fe40008000000 */
[----:B------:R-:W-:Y:S02]  /*37a0*/  ULOP3.LUT UR5, UR6, UR5, URZ, 0x3c, !UPT ;  /* 0x0000000506057292 */ /* 0x000fe4000f8e3cff */
[----:B------:R-:W-:-:S04]  /*37b0*/  ULEA UR4, UR4, UR30, 0x3 ;  /* 0x0000001e04047291 */ /* 0x000fc8000f8e18ff */
[----:B------:R-:W-:Y:S02]  /*37c0*/  IMAD.U32 R2, RZ, RZ, UR5 ;  /* 0x00000005ff027e24 */ /* 0x000fe4000f8e00ff */
[----:B-1----:R-:W-:-:S03]  /*37d0*/  MOV R0, UR4 ;  /* 0x0000000400007c02 */ /* 0x002fc60008000f00 */
[----:B------:R-:W-:-:S07]  /*37e0*/  SHF.L.U32 R3, R2, 0x1f, RZ ;  /* 0x0000001f02037819 */ /* 0x000fce00000006ff */
.L_x_56:
[----:B-1----:R1:W2:Y:S02]  /*37f0*/  SYNCS.PHASECHK.TRANS64.TRYWAIT P0, [R0+URZ], R3 ;  /* 0x00000003000075a7 */ /* 0x0022a400080011ff */
[----:B--2---:R-:W-:Y:S05]  /*3800*/  @!P0 NANOSLEEP.SYNCS 0x989680 ;  /* 0x009896800000895d */ /* 0x004fea0003900000 */
[----:B------:R-:W2:Y:S02]  /*3810*/  @!P0 SYNCS.PHASECHK.TRANS64 P0, [R0+URZ], R3 ;  /* 0x00000003000085a7 */ /* 0x000ea400080010ff */
[----:B--2---:R-:W-:Y:S05]  /*3820*/  @P0 EXIT ;  /* 0x000000000000094d */ /* 0x004fea0003800000 */
[----:B------:R-:W-:Y:S05]  /*3830*/  BRA `(.L_x_56) ;  /* 0xfffffffc00ec7947 */ /* 0x000fea000383ffff */
.L_x_22:
[----:B------:R-:W-:-:S04]  /*3840*/  UISETP.NE.AND UP0, UPT, UR45, URZ, UPT ;  /* 0x000000ff2d00728c */ /* 0x000fc8000bf05270 */
[----:B------:R-:W-:-:S09]  /*3850*/  UISETP.NE.OR UP0, UPT, UR18, 0x1, UP0 ;  /* 0x000000011200788c */ /* 0x000fd20008705670 */
[----:B------:R-:W-:Y:S05]  /*3860*/  BRA.U UP0, `(.L_x_57) ;  /* 0x0000000100b07547 */ /* 0x000fea000b800000 */
[----:B------:R-:W-:Y:S01]  /*3870*/  UMOV UR4, 0x400 ;  /* 0x0000040000047882 */ /* 0x000fe20000000000 */
[----:B------:R-:W-:Y:S01]  /*3880*/  HFMA2 R2, -RZ, RZ, 0, 5.9604644775390625e-08 ;  /* 0x00000001ff027431 */ /* 0x000fe200000001ff */
[----:B------:R-:W-:Y:S01]  /*3890*/  ULEA UR4, UR45, UR4, 0x18 ;  /* 0x000000042d047291 */ /* 0x000fe2000f8ec0ff */
[----:B------:R-:W-:Y:S01]  /*38a0*/  ISETP.GE.U32.AND P0, PT, R3, 0x2, PT ;  /* 0x000000020300780c */ /* 0x000fe20003f06070 */
[----:B------:R-:W-:Y:S02]  /*38b0*/  IMAD.MOV.U32 R8, RZ, RZ, RZ ;  /* 0x000000ffff087224 */ /* 0x000fe400078e00ff */
[----:B------:R-:W-:Y:S02]  /*38c0*/  UIADD3 UR5, UPT, UPT, UR4, 0x138, URZ ;  /* 0x0000013804057890 */ /* 0x000fe4000fffe0ff */
[----:B------:R-:W-:Y:S02]  /*38d0*/  UIADD3 UR8, UPT, UPT, UR4, 0x130, URZ ;  /* 0x0000013004087890 */ /* 0x000fe4000fffe0ff */
[----:B------:R-:W-:-:S12]  /*38e0*/  UPRMT UR5, URZ, 0x654, UR5 ;  /* 0x00000654ff057896 */ /* 0x000fd80008000005 */
.L_x_60:
[----:B------:R-:W-:Y:S01]  /*38f0*/  SHF.L.U32 R7, R2, 0x1f, RZ ;  /* 0x0000001f02077819 */ /* 0x000fe200000006ff */
[----:B------:R-:W-:Y:S02]  /*3900*/  IMAD.U32 R4, RZ, RZ, UR8 ;  /* 0x00000008ff047e24 */ /* 0x000fe4000f8e00ff */
[----:B------:R-:W-:Y:S01]  /*3910*/  @!P0 IMAD.MOV.U32 R5, RZ, RZ, 0x10 ;  /* 0x00000010ff058424 */ /* 0x000fe200078e00ff */
[----:B------:R-:W2:Y:S02]  /*3920*/  SYNCS.PHASECHK.TRANS64.TRYWAIT P1, [UR4+0x138], R7 ;  /* 0x00013807ff0075a7 */ /* 0x000ea40008021104 */
[----:B------:R-:W-:-:S04]  /*3930*/  PRMT R9, R3, 0x654, R4 ;  /* 0x0000065403097816 */ /* 0x000fc80000000004 */
[----:B------:R-:W-:Y:S01]  /*3940*/  SEL R0, R9, R0, !P0 ;  /* 0x0000000009007207 */ /* 0x000fe20004000000 */
[----:B--2---:R-:W-:Y:S06]  /*3950*/  @!P1 BRA `(.L_x_58) ;  /* 0x00000068008c9947 */ /* 0x004fec0003800000 */
.L_x_165:
[----:B------:R-:W-:Y:S01]  /*3960*/  UIADD3 UR6, UPT, UPT, UR4, 0x170, URZ ;  /* 0x0000017004067890 */ /* 0x000fe2000fffe0ff */
[----:B------:R3:W-:Y:S01]  /*3970*/  @!P0 SYNCS.ARRIVE.TRANS64.RED RZ, [R0+URZ], R5 ;  /* 0x0000000500ff89a7 */ /* 0x0007e200080004ff */
[----:B------:R-:W-:Y:S01]  /*3980*/  UIADD3 UR7, UPT, UPT, UR4, 0x130, URZ ;  /* 0x0000013004077890 */ /* 0x000fe2000fffe0ff */
[----:B------:R-:W-:-:S08]  /*3990*/  LOP3.LUT R2, R2, 0x1, RZ, 0x3c, !PT ;  /* 0x0000000102027812 */ /* 0x000fd000078e3cff */
[----:B------:R-:W-:Y:S06]  /*39a0*/  UGETNEXTWORKID.BROADCAST [UR6], [UR7] ;  /* 0x00000000060073ca */ /* 0x000fec0008000100 */
[----:B---3--:R-:W-:-:S04]  /*39b0*/  SHF.L.U32 R5, R8, 0x1f, RZ ;  /* 0x0000001f08057819 */ /* 0x008fc800000006ff */
[----:B------:R-:W3:Y:S02]  /*39c0*/  SYNCS.PHASECHK.TRANS64.TRYWAIT P1, [UR4+0x130], R5 ;  /* 0x00013005ff0075a7 */ /* 0x000ee40008021104 */
[----:B---3--:R-:W-:Y:S05]  /*39d0*/  @!P1 BRA `(.L_x_59) ;  /* 0x0000006800849947 */ /* 0x008fea0003800000 */
.L_x_167:
[----:B--2---:R-:W2:Y:S01]  /*39e0*/  LDS.128 R4, [UR4+0x170] ;  /* 0x00017004ff047984 */ /* 0x004ea20008000c00 */
[----:B------:R-:W-:Y:S01]  /*39f0*/  LOP3.LUT R8, R8, 0x1, RZ, 0x3c, !PT ;  /* 0x0000000108087812 */ /* 0x000fe200078e3cff */
[----:B------:R-:W-:Y:S01]  /*3a00*/  @!PT LDS RZ, [RZ] ;  /* 0x00000000fffff984 */ /* 0x000fe20000000800 */
[----:B------:R-:W-:Y:S01]  /*3a10*/  @!PT LDS RZ, [RZ] ;  /* 0x00000000fffff984 */ /* 0x000fe20000000800 */
[----:B------:R-:W-:Y:S01]  /*3a20*/  @!PT LDS RZ, [RZ] ;  /* 0x00000000fffff984 */ /* 0x000fe20000000800 */
[----:B------:R-:W-:Y:S01]  /*3a30*/  @!PT LDS RZ, [RZ] ;  /* 0x00000000fffff984 */ /* 0x000fe20000000800 */
[----:B------:R3:W-:Y:S06]  /*3a40*/  MEMBAR.ALL.CTA ;  /* 0x0000000000007992 */ /* 0x0007ec0000008000 */
[----:B---3--:R-:W3:Y:S02]  /*3a50*/  FENCE.VIEW.ASYNC.S ;  /* 0x00000000000073c6 */ /* 0x008ee40000000000 */
[----:B---3--:R-:W-:Y:S01]  /*3a60*/  SYNCS.ARRIVE.TRANS64.RED.A1T0 RZ, [UR5], RZ ;  /* 0x000000ffffff79a7 */ /* 0x008fe20008100405 */
[----:B--2---:R-:W-:-:S13]  /*3a70*/  LOP3.LUT P1, RZ, R6, 0x1, RZ, 0xc0, !PT ;  /* 0x0000000106ff7812 */ /* 0x004fda000782c0ff */
[----:B------:R-:W-:Y:S05]  /*3a80*/  @P1 BRA `(.L_x_60) ;  /* 0xfffffffc00981947 */ /* 0x000fea000383ffff */
[----:B------:R-:W-:-:S04]  /*3a90*/  SHF.L.U32 R0, R2, 0x1f, RZ ;  /* 0x0000001f02007819 */ /* 0x000fc800000006ff */
[----:B------:R-:W2:Y:S02]  /*3aa0*/  SYNCS.PHASECHK.TRANS64 P0, [UR4+0x138], R0 ;  /* 0x00013800ff0075a7 */ /* 0x000ea40008001004 */
[----:B-12---:R-:W-:Y:S05]  /*3ab0*/  @P0 EXIT ;  /* 0x000000000000094d */ /* 0x006fea0003800000 */
[----:B------:R-:W-:-:S07]  /*3ac0*/  MOV R0, UR4 ;  /* 0x0000000400007c02 */ /* 0x000fce0008000f00 */
.L_x_61:
[----:B-1----:R-:W-:-:S04]  /*3ad0*/  SHF.L.U32 R3, R2, 0x1f, RZ ;  /* 0x0000001f02037819 */ /* 0x002fc800000006ff */
[----:B------:R1:W2:Y:S03]  /*3ae0*/  SYNCS.PHASECHK.TRANS64.TRYWAIT P0, [R0+URZ+0x138], R3 ;  /* 0x00013803000075a7 */ /* 0x0002a600080011ff */
[----:B--2---:R-:W-:Y:S05]  /*3af0*/  @!P0 NANOSLEEP.SYNCS 0x989680 ;  /* 0x009896800000895d */ /* 0x004fea0003900000 */
[----:B------:R-:W2:Y:S02]  /*3b00*/  @!P0 SYNCS.PHASECHK.TRANS64 P0, [R0+URZ+0x138], R3 ;  /* 0x00013803000085a7 */ /* 0x000ea400080010ff */
[----:B--2---:R-:W-:Y:S05]  /*3b10*/  @P0 EXIT ;  /* 0x000000000000094d */ /* 0x004fea0003800000 */
[----:B------:R-:W-:Y:S05]  /*3b20*/  BRA `(.L_x_61) ;  /* 0xfffffffc00e87947 */ /* 0x000fea000383ffff */
.L_x_57:
[----:B------:R-:W-:Y:S05]  /*3b30*/  BRA.U UP4, `(.L_x_62) ;  /* 0x0000001104647547 */ /* 0x000fea000b800000 */
[----:B------:R-:W-:Y:S01]  /*3b40*/  UMOV UR5, 0x40 ;  /* 0x0000004000057882 */ /* 0x000fe20000000000 */
[----:B------:R-:W-:Y:S01]  /*3b50*/  NOP ;  /* 0x0000000000007918 */ /* 0x000fe20000000000 */
[----:B------:R-:W-:Y:S01]  /*3b60*/  ULEA UR5, UR45, UR5, 0x18 ;  /* 0x000000052d057291 */ /* 0x000fe2000f8ec0ff */
[----:B------:R-:W-:Y:S02]  /*3b70*/  UMOV UR6, 0x400 ;  /* 0x0000040000067882 */ /* 0x000fe40000000000 */
[----:B------:R-:W-:-:S06]  /*3b80*/  ULEA UR6, UR45, UR6, 0x18 ;  /* 0x000000062d067291 */ /* 0x000fcc000f8ec0ff */
[----:B------:R-:W2:Y:S02]  /*3b90*/  LDS.U8 R3, [UR5+0x1c] ;  /* 0x00001c05ff037984 */ /* 0x000ea40008000000 */
[----:B--2---:R-:W-:-:S13]  /*3ba0*/  ISETP.NE.AND P0, PT, R3, RZ, PT ;  /* 0x000000ff0300720c */ /* 0x004fda0003f05270 */
[----:B------:R-:W-:Y:S05]  /*3bb0*/  @P0 BRA `(.L_x_63) ;  /* 0x0000000400080947 */ /* 0x000fea0003800000 */
[----:B------:R-:W-:Y:S02]  /*3bc0*/  UISETP.NE.U32.AND UP1, UPT, UR31, 0x1, UPT ;  /* 0x000000011f00788c */ /* 0x000fe4000bf25070 */
[----:B------:R-:W-:-:S07]  /*3bd0*/  UIADD3 UR7, UPT, UPT, UR5, 0x8, URZ ;  /* 0x0000000805077890 */ /* 0x000fce000fffe0ff */
[----:B------:R-:W-:Y:S05]  /*3be0*/  BRA.U !UP1, `(.L_x_64) ;  /* 0x00000001099c7547 */ /* 0x000fea000b800000 */
[----:B------:R-:W-:Y:S01]  /*3bf0*/  ELECT P0, URZ, PT ;  /* 0x0000000000ff782f */ /* 0x000fe20003800000 */
[----:B------:R-:W-:-:S12]  /*3c00*/  BSSY B0, `(.L_x_64) ;  /* 0x0000025000007945 */ /* 0x000fd80003800000 */
[----:B------:R-:W-:Y:S05]  /*3c10*/  @!P0 BRA `(.L_x_65) ;  /* 0x00000000008c8947 */ /* 0x000fea0003800000 */
[----:B------:R-:W-:-:S05]  /*3c20*/  UMOV UR4, 0x10 ;  /* 0x0000001000047882 */ /* 0x000fca0000000000 */
[----:B------:R-:W-:Y:S04]  /*3c30*/  DEPBAR.LE SB2, 0x36 ;  /* 0x0000ad800000791a */ /* 0x000fe80000000000 */
[----:B------:R-:W2:Y:S02]  /*3c40*/  UTCATOMSWS.2CTA.FIND_AND_SET.ALIGN UP0, UR4, UR4 ;  /* 0x00000004000475e3 */ /* 0x000ea40008200800 */
[----:B--2---:R-:W-:Y:S01]  /*3c50*/  MOV R10, UR4 ;  /* 0x00000004000a7c02 */ /* 0x004fe20008000f00 */
[----:B------:R-:W-:Y:S06]  /*3c60*/  BRA.U UP0, `(.L_x_66) ;  /* 0x0000000100187547 */ /* 0x000fec000b800000 */
.L_x_67:
[----:B------:R-:W-:Y:S05]  /*3c70*/  NANOSLEEP 0x64 ;  /* 0x000000640000795d */ /* 0x000fea0003800000 */
[----:B------:R-:W-:-:S05]  /*3c80*/  UMOV UR4, 0x10 ;  /* 0x0000001000047882 */ /* 0x000fca0000000000 */
[----:B------:R-:W-:Y:S04]  /*3c90*/  DEPBAR.LE SB2, 0x36 ;  /* 0x0000ad800000791a */ /* 0x000fe80000000000 */
[----:B------:R-:W2:Y:S02]  /*3ca0*/  UTCATOMSWS.2CTA.FIND_AND_SET.ALIGN UP0, UR4, UR4 ;  /* 0x00000004000475e3 */ /* 0x000ea40008200800 */
[----:B--2---:R-:W-:Y:S01]  /*3cb0*/  MOV R10, UR4 ;  /* 0x00000004000a7c02 */ /* 0x004fe20008000f00 */
[----:B------:R-:W-:Y:S05]  /*3cc0*/  BRA.U !UP0, `(.L_x_67) ;  /* 0xfffffffd08e87547 */ /* 0x000fea000b83ffff */
.L_x_66:
[----:B------:R-:W2:Y:S01]  /*3cd0*/  LDS R6, [UR5+0x10] ;  /* 0x00001005ff067984 */ /* 0x000ea20008000800 */
[----:B------:R-:W-:Y:S01]  /*3ce0*/  IMAD.U32 R3, RZ, RZ, UR6 ;  /* 0x00000006ff037e24 */ /* 0x000fe2000f8e00ff */
[----:B------:R-:W-:-:S03]  /*3cf0*/  MOV R4, UR30 ;  /* 0x0000001e00047c02 */ /* 0x000fc60008000f00 */
[----:B------:R-:W-:Y:S01]  /*3d00*/  VIADD R3, R3, 0x180 ;  /* 0x0000018003037836 */ /* 0x000fe20000000000 */
[----:B--2---:R-:W-:-:S04]  /*3d10*/  SHF.L.U32 R6, R6, 0x1f, RZ ;  /* 0x0000001f06067819 */ /* 0x004fc800000006ff */
[----:B------:R-:W2:Y:S02]  /*3d20*/  SYNCS.PHASECHK.TRANS64.TRYWAIT P0, [UR5+0x8], R6 ;  /* 0x00000806ff0075a7 */ /* 0x000ea40008001105 */
[----:B--2---:R-:W-:Y:S05]  /*3d30*/  @P0 BRA `(.L_x_68) ;  /* 0x0000000000080947 */ /* 0x004fea0003800000 */
[----:B------:R-:W2:Y:S02]  /*3d40*/  SYNCS.PHASECHK.TRANS64.TRYWAIT P0, [UR5+0x8], R6 ;  /* 0x00000806ff0075a7 */ /* 0x000ea40008001105 */
[----:B--2---:R-:W-:Y:S05]  /*3d50*/  @!P0 BRA `(.L_x_69) ;  /* 0x0000006400bc8947 */ /* 0x004fea0003800000 */
.L_x_68:
[----:B------:R-:W-:Y:S01]  /*3d60*/  PRMT R4, R4, 0x654, R3 ;  /* 0x0000065404047816 */ /* 0x000fe20000000003 */
[----:B------:R-:W-:Y:S01]  /*3d70*/  HFMA2 R3, -RZ, RZ, 0, 5.9604644775390625e-08 ;  /* 0x00000001ff037431 */ /* 0x000fe200000001ff */
[----:B------:R-:W-:Y:S01]  /*3d80*/  UPRMT UR4, UR30, 0x654, UR7 ;  /* 0x000006541e047896 */ /* 0x000fe20008000007 */
[----:B------:R-:W-:Y:S02]  /*3d90*/  IMAD.MOV.U32 R7, RZ, RZ, 0xffff ;  /* 0x0000ffffff077424 */ /* 0x000fe400078e00ff */
[----:B--2---:R-:W-:Y:S02]  /*3da0*/  IMAD.MOV.U32 R6, RZ, RZ, 0x4 ;  /* 0x00000004ff067424 */ /* 0x004fe400078e00ff */
[----:B------:R-:W-:Y:S01]  /*3db0*/  IMAD.SHL.U32 R9, R10, 0x20, RZ ;  /* 0x000000200a097824 */ /* 0x000fe200078e00ff */
[----:B------:R-:W-:Y:S02]  /*3dc0*/  MOV R5, UR4 ;  /* 0x0000000400057c02 */ /* 0x000fe40008000f00 */
[-C--:B------:R-:W-:Y:S01]  /*3dd0*/  SHF.L.U32 R8, R7, R10.reuse, RZ ;  /* 0x0000000a07087219 */ /* 0x080fe200000006ff */
[----:B------:R2:W-:Y:S01]  /*3de0*/  SYNCS.ARRIVE.TRANS64.RED RZ, [UR4], R6 ;  /* 0x00000006ffff79a7 */ /* 0x0005e20008000404 */
[----:B------:R-:W-:Y:S01]  /*3df0*/  SHF.L.U32 R7, R3, R10, RZ ;  /* 0x0000000a03077219 */ /* 0x000fe200000006ff */
[----:B------:R2:W-:Y:S04]  /*3e00*/  STS [UR6+0x180], R9 ;  /* 0x00018009ff007988 */ /* 0x0005e80008000806 */
[----:B------:R2:W-:Y:S04]  /*3e10*/  STAS [R4.64], R10 ;  /* 0x0000000a04007dbd */ /* 0x0005e8000c0008ff */
[----:B------:R2:W-:Y:S04]  /*3e20*/  ATOMS.OR RZ, [UR5+0x14], R8 ;  /* 0x00001408ffff798c */ /* 0x0005e8000b000005 */
[----:B------:R2:W-:Y:S04]  /*3e30*/  ATOMS.OR RZ, [UR5+0x18], R7 ;  /* 0x00001807ffff798c */ /* 0x0005e8000b000005 */
[----:B------:R2:W-:Y:S02]  /*3e40*/  ATOMS.XOR RZ, [UR5+0x10], R3 ;  /* 0x00001003ffff798c */ /* 0x0005e4000b800005 */
.L_x_65:
[----:B-1----:R-:W-:Y:S05]  /*3e50*/  BSYNC B0 ;  /* 0x0000000000007941 */ /* 0x002fea0003800000 */
.L_x_64:
[----:B------:R-:W-:Y:S05]  /*3e60*/  BRA.U UP1, `(.L_x_70) ;  /* 0x00000001016c7547 */ /* 0x000fea000b800000 */
[----:B------:R-:W-:-:S03]  /*3e70*/  UMOV UR4, 0xffffffff ;  /* 0xffffffff00047882 */ /* 0x000fc60000000000 */
[----:B------:R-:W-:Y:S05]  /*3e80*/  BRA.DIV UR4, `(.L_x_71) ;  /* 0x0000006604887947 */ /* 0x000fea000b800000 */
[----:B------:R-:W-:-:S13]  /*3e90*/  ELECT P0, URZ, PT ;  /* 0x0000000000ff782f */ /* 0x000fda0003800000 */
.L_x_170:
[----:B------:R-:W-:Y:S05]  /*3ea0*/  @!P0 BRA `(.L_x_70) ;  /* 0x00000000005c8947 */ /* 0x000fea0003800000 */
[----:B--2---:R-:W2:Y:S02]  /*3eb0*/  LDS R4, [UR5+0x10] ;  /* 0x00001005ff047984 */ /* 0x004ea40008000800 */
[----:B--2---:R-:W-:-:S04]  /*3ec0*/  SHF.L.U32 R4, R4, 0x1f, RZ ;  /* 0x0000001f04047819 */ /* 0x004fc800000006ff */
[----:B------:R-:W2:Y:S02]  /*3ed0*/  SYNCS.PHASECHK.TRANS64.TRYWAIT P0, [UR5+0x8], R4 ;  /* 0x00000804ff0075a7 */ /* 0x000ea40008001105 */
[----:B--2---:R-:W-:Y:S05]  /*3ee0*/  @P0 BRA `(.L_x_72) ;  /* 0x0000000000080947 */ /* 0x004fea0003800000 */
[----:B------:R-:W2:Y:S02]  /*3ef0*/  SYNCS.PHASECHK.TRANS64.TRYWAIT P0, [UR5+0x8], R4 ;  /* 0x00000804ff0075a7 */ /* 0x000ea40008001105 */
[----:B--2---:R-:W-:Y:S05]  /*3f00*/  @!P0 BRA `(.L_x_73) ;  /* 0x00000064008c8947 */ /* 0x004fea0003800000 */
.L_x_72:
[----:B------:R-:W3:Y:S01]  /*3f10*/  LDS R6, [UR6+0x180] ;  /* 0x00018006ff067984 */ /* 0x000ee20008000800 */
[----:B--2---:R-:W-:Y:S02]  /*3f20*/  HFMA2 R3, -RZ, RZ, 0, 5.9604644775390625e-08 ;  /* 0x00000001ff037431 */ /* 0x004fe400000001ff */
[----:B------:R-:W-:Y:S01]  /*3f30*/  IMAD.MOV.U32 R4, RZ, RZ, 0xffff ;  /* 0x0000ffffff047424 */ /* 0x000fe200078e00ff */
[----:B------:R-:W-:Y:S01]  /*3f40*/  UPRMT UR4, UR30, 0x654, UR7 ;  /* 0x000006541e047896 */ /* 0x000fe20008000007 */
[----:B---3--:R-:W-:-:S03]  /*3f50*/  IMAD.SHL.U32 R5, R6, 0x20, RZ ;  /* 0x0000002006057824 */ /* 0x008fc600078e00ff */
[-C--:B------:R-:W-:Y:S02]  /*3f60*/  SHF.L.U32 R4, R4, R6.reuse, RZ ;  /* 0x0000000604047219 */ /* 0x080fe400000006ff */
[----:B------:R-:W-:Y:S01]  /*3f70*/  SHF.L.U32 R6, R3, R6, RZ ;  /* 0x0000000603067219 */ /* 0x000fe200000006ff */
[----:B------:R3:W-:Y:S04]  /*3f80*/  STS [UR6+0x180], R5 ;  /* 0x00018005ff007988 */ /* 0x0007e80008000806 */
[----:B------:R3:W-:Y:S04]  /*3f90*/  ATOMS.OR RZ, [UR5+0x14], R4 ;  /* 0x00001404ffff798c */ /* 0x0007e8000b000005 */
[----:B------:R3:W-:Y:S01]  /*3fa0*/  ATOMS.OR RZ, [UR5+0x18], R6 ;  /* 0x00001806ffff798c */ /* 0x0007e2000b000005 */
[----:B------:R-:W-:Y:S03]  /*3fb0*/  SYNCS.ARRIVE.TRANS64.RED.A1T0 RZ, [UR4], RZ ;  /* 0x000000ffffff79a7 */ /* 0x000fe60008100404 */
[----:B------:R3:W-:Y:S01]  /*3fc0*/  ATOMS.XOR RZ, [UR5+0x10], R3 ;  /* 0x00001003ffff798c */ /* 0x0007e2000b800005 */
[----:B------:R-:W-:Y:S05]  /*3fd0*/  BRA `(.L_x_70) ;  /* 0x0000000000107947 */ /* 0x000fea0003800000 */
.L_x_63:
[----:B------:R-:W-:Y:S02]  /*3fe0*/  MOV R3, 0xffffffff ;  /* 0xffffffff00037802 */ /* 0x000fe40000000f00 */
[----:B------:R-:W-:-:S03]  /*3ff0*/  MOV R4, 0x4020 ;  /* 0x0000402000047802 */ /* 0x000fc60000000f00 */
[----:B------:R2:W-:Y:S04]  /*4000*/  STS [UR6+0x180], R3 ;  /* 0x00018003ff007988 */ /* 0x0005e80008000806 */
[----:B-12--5:R-:W-:Y:S05]  /*4010*/  CALL.REL.NOINC `($__internal_1_$__cuda_sm10x_tcgen05_guardrail_trap_phase_invalid_during_alloc) ;  /* 0x0000006800b07944 */ /* 0x026fea0003c00000 */
.L_x_70:
[----:B------:R-:W-:Y:S05]  /*4020*/  WARPSYNC.ALL ;  /* 0x0000000000007948 */ /* 0x000fea0003800000 */
[----:B------:R-:W4:Y:S01]  /*4030*/  S2UR UR17, SR_CgaCtaId ;  /* 0x00000000001179c3 */ /* 0x000f220000008800 */
[----:B------:R-:W-:Y:S01]  /*4040*/  UMOV UR4, 0x400 ;  /* 0x0000040000047882 */ /* 0x000fe20000000000 */
[----:B------:R-:W-:-:S06]  /*4050*/  NOP ;  /* 0x0000000000007918 */ /* 0x000fcc0000000000 */
[----:B------:R-:W-:Y:S06]  /*4060*/  BAR.ARV 0x6, 0xa0 ;  /* 0x0182800000007b1d */ /* 0x000fec0000002000 */
[----:B------:R-:W1:Y:S01]  /*4070*/  LDCU.64 UR6, c[0x0][0x388] ;  /* 0x00007100ff0677ac */ /* 0x000e620008000a00 */
[----:B------:R-:W-:Y:S01]  /*4080*/  LOP3.LUT R2, R2, 0xffff, RZ, 0xc0, !PT ;  /* 0x0000ffff02027812 */ /* 0x000fe200078ec0ff */
[----:B--2---:R-:W-:Y:S01]  /*4090*/  IMAD.MOV.U32 R8, RZ, RZ, 0x1 ;  /* 0x00000001ff087424 */ /* 0x004fe200078e00ff */
[----:B------:R-:W-:Y:S01]  /*40a0*/  LOP3.LUT R0, R0, 0xffff, RZ, 0xc0, !PT ;  /* 0x0000ffff00007812 */ /* 0x000fe200078ec0ff */
[----:B------:R-:W2:Y:S01]  /*40b0*/  LDCU.64 UR8, c[0x0][0x390] ;  /* 0x00007200ff0877ac */ /* 0x000ea20008000a00 */
[----:B------:R-:W-:Y:S01]  /*40c0*/  R2UR UR18, R2 ;  /* 0x00000000021272ca */ /* 0x000fe200000e0000 */
[----:B------:R-:W-:Y:S01]  /*40d0*/  IMAD.MOV.U32 R2, RZ, RZ, RZ ;  /* 0x000000ffff027224 */ /* 0x000fe200078e00ff */
[----:B------:R-:W-:Y:S01]  /*40e0*/  R2UR UR28, R0 ;  /* 0x00000000001c72ca */ /* 0x000fe200000e0000 */
[----:B------:R-:W-:Y:S01]  /*40f0*/  IMAD.MOV.U32 R0, RZ, RZ, RZ ;  /* 0x000000ffff007224 */ /* 0x000fe200078e00ff */
[----:B------:R-:W-:Y:S01]  /*4100*/  UMOV UR21, URZ ;  /* 0x000000ff00157c82 */ /* 0x000fe20008000000 */
[----:B----4-:R-:W-:-:S02]  /*4110*/  ULEA UR17, UR17, UR4, 0x18 ;  /* 0x0000000411117291 */ /* 0x010fc4000f8ec0ff */
[----:B------:R-:W-:Y:S02]  /*4120*/  UISETP.NE.AND UP3, UPT, UR31, URZ, UPT ;  /* 0x000000ff1f00728c */ /* 0x000fe4000bf65270 */
[----:B------:R-:W-:Y:S01]  /*4130*/  UIADD3 UR23, UPT, UPT, UR17, 0x138, URZ ;  /* 0x0000013811177890 */ /* 0x000fe2000fffe0ff */
[----:B------:R-:W-:Y:S01]  /*4140*/  UMOV UR16, URZ ;  /* 0x000000ff00107c82 */ /* 0x000fe20008000000 */
[----:B------:R-:W-:Y:S01]  /*4150*/  UMOV UR26, 0x0 ;  /* 0x00000000001a7882 */ /* 0x000fe20000000000 */
[----:B-1----:R-:W-:Y:S02]  /*4160*/  UIADD3 UR4, UPT, UPT, UR6, 0x3f, URZ ;  /* 0x0000003f06047890 */ /* 0x002fe4000fffe0ff */
[----:B---3--:R-:W1:Y:S01]  /*4170*/  LDS R3, [UR17+0x180] ;  /* 0x00018011ff037984 */ /* 0x008e620008000800 */
[----:B------:R-:W-:Y:S02]  /*4180*/  UPRMT UR23, URZ, 0x654, UR23 ;  /* 0x00000654ff177896 */ /* 0x000fe40008000017 */
[----:B------:R-:W-:Y:S01]  /*4190*/  USHF.R.S32.HI UR5, URZ, 0x1f, UR4 ;  /* 0x0000001fff057899 */ /* 0x000fe20008011404 */
[----:B------:R-:W-:Y:S01]  /*41a0*/  UMOV UR27, 0x10200010 ;  /* 0x10200010001b7882 */ /* 0x000fe20000000000 */
[----:B------:R-:W-:-:S02]  /*41b0*/  UMOV UR24, 0x0 ;  /* 0x0000000000187882 */ /* 0x000fc40000000000 */
[----:B------:R-:W-:Y:S02]  /*41c0*/  ULEA.HI UR4, UR5, UR4, URZ, 0x6 ;  /* 0x0000000405047291 */ /* 0x000fe4000f8f30ff */
[----:B------:R-:W-:Y:S02]  /*41d0*/  UIADD3 UR5, UPT, UPT, UR17, 0x8400, URZ ;  /* 0x0000840011057890 */ /* 0x000fe4000fffe0ff */
[----:B------:R-:W-:Y:S02]  /*41e0*/  USHF.R.S32.HI UR4, URZ, 0x6, UR4 ;  /* 0x00000006ff047899 */ /* 0x000fe40008011404 */
[----:B------:R-:W-:Y:S02]  /*41f0*/  USHF.R.U32.HI UR5, URZ, 0x4, UR5 ;  /* 0x00000004ff057899 */ /* 0x000fe40008011605 */
[----:B------:R-:W-:Y:S02]  /*4200*/  UIMAD UR4, UR4, UR7, URZ ;  /* 0x00000007040472a4 */ /* 0x000fe4000f8e02ff */
[----:B------:R-:W-:-:S02]  /*4210*/  ULOP3.LUT UR5, UR5, 0x3fff, URZ, 0xc0, !UPT ;  /* 0x00003fff05057892 */ /* 0x000fc4000f8ec0ff */
[----:B--2---:R-:W-:Y:S02]  /*4220*/  UIMAD UR4, UR4, UR8, URZ ;  /* 0x00000008040472a4 */ /* 0x004fe4000f8e02ff */
[----:B------:R-:W-:Y:S02]  /*4230*/  ULOP3.LUT UR19, UR5, 0x10000, URZ, 0xfc, !UPT ;  /* 0x0001000005137892 */ /* 0x000fe4000f8efcff */
[----:B------:R-:W-:Y:S02]  /*4240*/  UIMAD UR6, UR4, UR9, URZ ;  /* 0x00000009040672a4 */ /* 0x000fe4000f8e02ff */
[----:B------:R-:W-:Y:S02]  /*4250*/  UIADD3 UR4, UPT, UPT, UR17, 0x28400, URZ ;  /* 0x0002840011047890 */ /* 0x000fe4000fffe0ff */
[----:B------:R-:W-:Y:S02]  /*4260*/  UIADD3 UR29, UPT, UPT, UR6, -0x1, URZ ;  /* 0xffffffff061d7890 */ /* 0x000fe4000fffe0ff */
[----:B------:R-:W-:-:S02]  /*4270*/  USHF.R.U32.HI UR4, URZ, 0x4, UR4 ;  /* 0x00000004ff047899 */ /* 0x000fc40008011604 */
[----:B------:R-:W-:Y:S02]  /*4280*/  UISETP.GE.AND UP4, UPT, UR6, 0x1, UPT ;  /* 0x000000010600788c */ /* 0x000fe4000bf86270 */
[----:B------:R-:W-:Y:S01]  /*4290*/  ULOP3.LUT UR4, UR4, 0x3fff, URZ, 0xc0, !UPT ;  /* 0x00003fff04047892 */ /* 0x000fe2000f8ec0ff */
[----:B------:R-:W-:-:S03]  /*42a0*/  UMOV UR25, 0x10200010 ;  /* 0x1020001000197882 */ /* 0x000fc60000000000 */
[----:B------:R-:W-:Y:S01]  /*42b0*/  ULOP3.LUT UR20, UR4, 0x10000, URZ, 0xfc, !UPT ;  /* 0x0001000004147892 */ /* 0x000fe2000f8efcff */
[C---:B-1----:R-:W-:Y:S01]  /*42c0*/  VIADD R5, R3.reuse, 0x80 ;  /* 0x0000008003057836 */ /* 0x042fe20000000000 */
[----:B------:R-:W-:-:S04]  /*42d0*/  LOP3.LUT R4, R3, 0xffff, RZ, 0xc0, !PT ;  /* 0x0000ffff03047812 */ /* 0x000fc800078ec0ff */
[----:B------:R-:W-:-:S05]  /*42e0*/  LOP3.LUT R5, R5, 0xffff, RZ, 0xc0, !PT ;  /* 0x0000ffff05057812 */ /* 0x000fca00078ec0ff */
[----:B------:R1:W-:Y:S02]  /*42f0*/  STL.64 [R1], R4 ;  /* 0x0000000401007387 */ /* 0x0003e40000100a00 */
.L_x_82:
[----:B-1----:R-:W-:-:S04]  /*4300*/  SHF.L.U32 R5, R2, 0x1f, RZ ;  /* 0x0000001f02057819 */ /* 0x002fc800000006ff */
[----:B------:R-:W1:Y:S02]  /*4310*/  SYNCS.PHASECHK.TRANS64.TRYWAIT P0, [UR17+0x130], R5 ;  /* 0x00013005ff0075a7 */ /* 0x000e640008001111 */
[----:B-1-34-:R-:W-:Y:S05]  /*4320*/  @!P0 BRA `(.L_x_74) ;  /* 0x00000060009c8947 */ /* 0x01afea0003800000 */
.L_x_172:
[----:B-1----:R-:W1:Y:S01]  /*4330*/  LDS.128 R4, [UR17+0x170] ;  /* 0x00017011ff047984 */ /* 0x002e620008000c00 */
[----:B------:R-:W-:Y:S01]  /*4340*/  ULEA UR22, UR21, UR17, 0x3 ;  /* 0x0000001115167291 */ /* 0x000fe2000f8e18ff */
[----:B------:R-:W-:Y:S01]  /*4350*/  @!PT LDS RZ, [RZ] ;  /* 0x00000000fffff984 */ /* 0x000fe20000000800 */
[----:B------:R-:W-:Y:S01]  /*4360*/  @!PT LDS RZ, [RZ] ;  /* 0x00000000fffff984 */ /* 0x000fe20000000800 */
[----:B------:R-:W-:Y:S01]  /*4370*/  @!PT LDS RZ, [RZ] ;  /* 0x00000000fffff984 */ /* 0x000fe20000000800 */
[----:B------:R-:W-:Y:S01]  /*4380*/  @!PT LDS RZ, [RZ] ;  /* 0x00000000fffff984 */ /* 0x000fe20000000800 */
[----:B------:R2:W-:Y:S06]  /*4390*/  MEMBAR.ALL.CTA ;  /* 0x0000000000007992 */ /* 0x0005ec0000008000 */
[----:B--2---:R-:W2:Y:S02]  /*43a0*/  FENCE.VIEW.ASYNC.S ;  /* 0x00000000000073c6 */ /* 0x004ea40000000000 */
[----:B--2---:R-:W-:Y:S01]  /*43b0*/  SYNCS.ARRIVE.TRANS64.RED.A1T0 RZ, [UR23], RZ ;  /* 0x000000ffffff79a7 */ /* 0x004fe20008100417 */
[----:B-1----:R-:W-:Y:S01]  /*43c0*/  LOP3.LUT P2, RZ, R6, 0x1, RZ, 0xc0, !PT ;  /* 0x0000000106ff7812 */ /* 0x002fe2000784c0ff */
[----:B------:R-:W-:-:S12]  /*43d0*/  BRA.U UP3, `(.L_x_75) ;  /* 0x00000001030c7547 */ /* 0x000fd8000b800000 */
[----:B------:R-:W-:-:S04]  /*43e0*/  SHF.L.U32 R5, R8, 0x1f, RZ ;  /* 0x0000001f08057819 */ /* 0x000fc800000006ff */
[----:B------:R-:W1:Y:S02]  /*43f0*/  SYNCS.PHASECHK.TRANS64.TRYWAIT P0, [UR22+0x150], R5 ;  /* 0x00015005ff0075a7 */ /* 0x000e640008001116 */
[----:B-1----:R-:W-:Y:S05]  /*4400*/  @!P0 BRA `(.L_x_76) ;  /* 0x00000060007c8947 */ /* 0x002fea0003800000 */
.L_x_75:
[----:B------:R-:W-:Y:S05]  /*4410*/  BRA.U UP3, `(.L_x_77) ;  /* 0x0000000103d47547 */ /* 0x000fea000b800000 */
[----:B------:R-:W-:Y:S05]  /*4420*/  BRA.U !UP4, `(.L_x_78) ;  /* 0x000000010cc47547 */ /* 0x000fea000b800000 */
[----:B------:R-:W-:Y:S01]  /*4430*/  ULEA UR4, UR21, UR49, 0x2 ;  /* 0x0000003115047291 */ /* 0x000fe2000f8e10ff */
[----:B-1----:R-:W-:-:S08]  /*4440*/  SHF.L.U32 R4, R0, 0x1f, RZ ;  /* 0x0000001f00047819 */ /* 0x002fd000000006ff */
[----:B------:R-:W5:Y:S01]  /*4450*/  LDL R5, [UR4] ;  /* 0x00000004ff057983 */ /* 0x000f620008100800 */
[----:B------:R-:W-:Y:S02]  /*4460*/  ULEA UR4, UR16, UR17, 0x3 ;  /* 0x0000001110047291 */ /* 0x000fe4000f8e18ff */
[----:B------:R-:W-:Y:S01]  /*4470*/  UPLOP3.LUT UP2, UPT, UPT, UPT, UPT, 0x40, 0x4 ;  /* 0x000000000004789c */ /* 0x000fe20003f4e870 */
[----:B------:R-:W-:Y:S01]  /*4480*/  UMOV UR15, UR29 ;  /* 0x0000001d000f7c82 */ /* 0x000fe20008000000 */
[----:B------:R-:W-:-:S05]  /*4490*/  UMOV UR5, UR16 ;  /* 0x0000001000057c82 */ /* 0x000fca0008000000 */
[----:B------:R1:W2:Y:S04]  /*44a0*/  SYNCS.PHASECHK.TRANS64.TRYWAIT P1, [UR4], R4 ;  /* 0x00000004ff0075a7 */ /* 0x0002a80008021104 */
.L_x_81:
[----:B---3--:R-:W-:Y:S01]  /*44b0*/  ULEA UR10, UR5, UR17, 0x3 ;  /* 0x00000011050a7291 */ /* 0x008fe2000f8e18ff */
[----:B--2-4-:R-:W-:Y:S11]  /*44c0*/  @P1 BRA `(.L_x_79) ;  /* 0x00000000000c1947 */ /* 0x014ff60003800000 */
[----:B------:R-:W-:Y:S04]  /*44d0*/  SHF.L.U32 R7, R0, 0x1f, RZ ;  /* 0x0000001f00077819 */ /* 0x000fe800000006ff */
[----:B------:R-:W2:Y:S02]  /*44e0*/  SYNCS.PHASECHK.TRANS64.TRYWAIT P0, [UR10], R7 ;  /* 0x00000007ff0075a7 */ /* 0x000ea4000800110a */
[----:B--2---:R-:W-:Y:S05]  /*44f0*/  @!P0 BRA `(.L_x_80) ;  /* 0x0000006000588947 */ /* 0x004fea0003800000 */
.L_x_79:
[----:B------:R-:W-:Y:S01]  /*4500*/  UISETP.NE.AND UP0, UPT, UR15, URZ, UPT ;  /* 0x000000ff0f00728c */ /* 0x000fe2000bf05270 */
[----:B------:R-:W-:Y:S01]  /*4510*/  PLOP3.LUT P1, PT, PT, PT, PT, 0x80, 0x8 ;  /* 0x000000000008781c */ /* 0x000fe20003f2f070 */
[----:B------:R-:W-:Y:S02]  /*4520*/  UIADD3 UR4, UPT, UPT, UR5, 0x1, URZ ;  /* 0x0000000105047890 */ /* 0x000fe4000fffe0ff */
[----:B------:R-:W-:Y:S02]  /*4530*/  ULEA UR8, UR5, UR20, 0x8 ;  /* 0x0000001405087291 */ /* 0x000fe4000f8e40ff */
[----:B------:R-:W-:Y:S01]  /*4540*/  UISETP.NE.AND UP1, UPT, UR4, 0x10, UPT ;  /* 0x000000100400788c */ /* 0x000fe2000bf25270 */
[----:B------:R-:W-:Y:S01]  /*4550*/  PLOP3.LUT P0, PT, PT, PT, UP0, 0x80, 0x8 ;  /* 0x000000000008781c */ /* 0x000fe20003f0f008 */
[----:B------:R-:W-:Y:S02]  /*4560*/  UIADD3 UR12, UPT, UPT, UR8, 0x2, URZ ;  /* 0x00000002080c7890 */ /* 0x000fe4000fffe0ff */
[----:B------:R-:W-:Y:S02]  /*4570*/  USEL UR6, URZ, 0x1, UP1 ;  /* 0x00000001ff067887 */ /* 0x000fe40008800000 */
[----:B------:R-:W-:Y:S02]  /*4580*/  USEL UR16, UR4, URZ, UP1 ;  /* 0x000000ff04107287 */ /* 0x000fe40008800000 */
[----:B------:R-:W-:Y:S02]  /*4590*/  UIADD3 UR10, UPT, UPT, UR10, 0x80, URZ ;  /* 0x000000800a0a7890 */ /* 0x000fe4000fffe0ff */
[----:B------:R-:W-:Y:S01]  /*45a0*/  @UP0 ULEA UR4, UR16, UR17, 0x3 ;  /* 0x0000001110040291 */ /* 0x000fe2000f8e18ff */
[----:B------:R-:W-:Y:S01]  /*45b0*/  LOP3.LUT R0, R0, UR6, RZ, 0x3c, !PT ;  /* 0x0000000600007c12 */ /* 0x000fe2000f8e3cff */
[----:B------:R-:W-:Y:S01]  /*45c0*/  UMOV UR9, 0x80004020 ;  /* 0x8000402000097882 */ /* 0x000fe20000000000 */
[----:B------:R-:W-:Y:S01]  /*45d0*/  UMOV UR13, 0x80004020 ;  /* 0x80004020000d7882 */ /* 0x000fe20000000000 */
[----:B------:R-:W-:Y:S01]  /*45e0*/  UMOV UR7, 0x80004020 ;  /* 0x8000402000077882 */ /* 0x000fe20000000000 */
[----:B-1----:R-:W-:Y:S04]  /*45f0*/  @P0 SHF.L.U32 R4, R0, 0x1f, RZ ;  /* 0x0000001f00040819 */ /* 0x002fe800000006ff */
[----:B------:R3:W4:Y:S01]  /*4600*/  @P0 SYNCS.PHASECHK.TRANS64.TRYWAIT P1, [UR4], R4 ;  /* 0x00000004ff0005a7 */ /* 0x0007220008021104 */
[----:B------:R-:W-:Y:S11]  /*4610*/  ELECT P0, URZ, PT ;  /* 0x0000000000ff782f */ /* 0x000ff60003800000 */
[----:B------:R-:W-:Y:S02]  /*4620*/  @!UPT UIADD3 URZ, UPT, UPT, URZ, URZ, URZ ;  /* 0x000000fffffff290 */ /* 0x000fe4000fffe0ff */
[C---:B-----5:R-:W-:Y:S01]  /*4630*/  @P0 R2UR.BROADCAST UR14, R5.reuse ;  /* 0x00000000050e02ca */ /* 0x060fe200008e0000 */
[----:B------:R-:W-:Y:S01]  /*4640*/  ULEA UR4, UR5, UR19, 0x9 ;  /* 0x0000001305047291 */ /* 0x000fe2000f8e48ff */
[----:B------:R-:W-:Y:S11]  /*4650*/  ELECT P0, URZ, PT ;  /* 0x0000000000ff782f */ /* 0x000ff60003800000 */
[----:B------:R-:W-:Y:S02]  /*4660*/  @!UPT UIADD3 URZ, UPT, UPT, URZ, URZ, URZ ;  /* 0x000000fffffff290 */ /* 0x000fe4000fffe0ff */
[----:B------:R-:W-:Y:S01]  /*4670*/  @P0 R2UR.BROADCAST UR11, R5 ;  /* 0x00000000050b02ca */ /* 0x000fe200008e0000 */
[----:B------:R-:W-:Y:S01]  /*4680*/  UIADD3 UR6, UPT, UPT, UR4, 0x2, URZ ;  /* 0x0000000204067890 */ /* 0x000fe2000fffe0ff */
[----:B------:R-:W-:Y:S02]  /*4690*/  UMOV UR5, 0x80004020 ;  /* 0x8000402000057882 */ /* 0x000fe40000000000 */
[----:B------:R1:W-:Y:S01]  /*46a0*/  UTCQMMA.2CTA gdesc[UR4], gdesc[UR8], tmem[UR14], tmem[UR26], idesc[UR27], UP2 ;  /* 0x00ff1a08040075ea */ /* 0x0003e2000920030e */
[----:B------:R-:W-:Y:S08]  /*46b0*/  UPLOP3.LUT UP2, UPT, UPT, UPT, UPT, 0x80, 0x8 ;  /* 0x000000000008789c */ /* 0x000ff00003f4f070 */
[----:B------:R3:W-:Y:S01]  /*46c0*/  UTCQMMA.2CTA gdesc[UR6], gdesc[UR12], tmem[UR11], tmem[UR24], idesc[UR25], UPT ;  /* 0x00ff180c060075ea */ /* 0x0007e2000ba0030b */
[----:B------:R3:W-:Y:S01]  /*46d0*/  UTCBAR.2CTA.MULTICAST [UR10], URZ, UR18 ;  /* 0x000000ff0a0073e9 */ /* 0x0007e20008200812 */
[----:B-1----:R-:W-:Y:S02]  /*46e0*/  UIADD3 UR4, UPT, UPT, UR15, 0x1, URZ ;  /* 0x000000010f047890 */ /* 0x002fe4000fffe0ff */
[----:B------:R-:W-:Y:S02]  /*46f0*/  UIADD3 UR8, UPT, UPT, UR15, -0x1, URZ ;  /* 0xffffffff0f087890 */ /* 0x000fe4000fffe0ff */
[----:B------:R-:W-:Y:S01]  /*4700*/  UISETP.GT.U32.AND UP0, UPT, UR4, 0x1, UPT ;  /* 0x000000010400788c */ /* 0x000fe2000bf04070 */
[----:B------:R-:W-:Y:S04]  /*4710*/  UMOV UR5, UR16 ;  /* 0x0000001000057c82 */ /* 0x000fe80008000000 */
[----:B------:R-:W-:Y:S04]  /*4720*/  UMOV UR15, UR8 ;  /* 0x00000008000f7c82 */ /* 0x000fe80008000000 */
[----:B------:R-:W-:Y:S05]  /*4730*/  BRA.U UP0, `(.L_x_81) ;  /* 0xfffffffd005c7547 */ /* 0x000fea000b83ffff */
.L_x_78:
[----:B------:R-:W-:-:S09]  /*4740*/  UIADD3 UR4, UPT, UPT, UR22, 0x140, URZ ;  /* 0x0000014016047890 */ /* 0x000fd2000fffe0ff */
[----:B------:R2:W-:Y:S01]  /*4750*/  UTCBAR.2CTA.MULTICAST [UR4], URZ, UR28 ;  /* 0x000000ff040073e9 */ /* 0x0005e2000820081c */
[----:B------:R-:W-:Y:S02]  /*4760*/  NOP ;  /* 0x0000000000007918 */ /* 0x000fe40000000000 */
.L_x_77:
[----:B--2---:R-:W-:Y:S01]  /*4770*/  UIADD3 UR4, UPT, UPT, UR21, 0x1, URZ ;  /* 0x0000000115047890 */ /* 0x004fe2000fffe0ff */
[----:B------:R-:W-:-:S03]  /*4780*/  LOP3.LUT R2, R2, 0x1, RZ, 0x3c, !PT ;  /* 0x0000000102027812 */ /* 0x000fc600078e3cff */
[----:B------:R-:W-:-:S04]  /*4790*/  UISETP.NE.AND UP0, UPT, UR4, 0x2, UPT ;  /* 0x000000020400788c */ /* 0x000fc8000bf05270 */
[----:B------:R-:W-:Y:S02]  /*47a0*/  USEL UR5, URZ, 0x1, UP0 ;  /* 0x00000001ff057887 */ /* 0x000fe40008000000 */
[----:B------:R-:W-:-:S04]  /*47b0*/  USEL UR21, UR4, URZ, UP0 ;  /* 0x000000ff04157287 */ /* 0x000fc80008000000 */
[----:B------:R-:W-:Y:S01]  /*47c0*/  LOP3.LUT R8, R8, UR5, RZ, 0x3c, !PT ;  /* 0x0000000508087c12 */ /* 0x000fe2000f8e3cff */
[----:B------:R-:W-:Y:S07]  /*47d0*/  @P2 BRA `(.L_x_82) ;  /* 0xfffffff800c82947 */ /* 0x000fee000383ffff */
[----:B------:R-:W2:Y:S01]  /*47e0*/  S2UR UR8, SR_CgaCtaId ;  /* 0x00000000000879c3 */ /* 0x000ea20000008800 */
[----:B------:R-:W-:Y:S01]  /*47f0*/  ELECT P0, URZ, PT ;  /* 0x0000000000ff782f */ /* 0x000fe20003800000 */
[----:B------:R-:W-:Y:S01]  /*4800*/  HFMA2 R0, -RZ, RZ, 0, 5.9604644775390625e-08 ;  /* 0x00000001ff007431 */ /* 0x000fe200000001ff */
[----:B------:R-:W-:-:S05]  /*4810*/  UMOV UR4, 0x40 ;  /* 0x0000004000047882 */ /* 0x000fca0000000000 */
[----:B------:R-:W-:Y:S01]  /*4820*/  UVIRTCOUNT.DEALLOC.SMPOOL 0x80 ;  /* 0x000000800000784c */ /* 0x000fe20000000000 */
[----:B------:R-:W-:Y:S02]  /*4830*/  UISETP.NE.AND UP0, UPT, UR31, URZ, UPT ;  /* 0x000000ff1f00728c */ /* 0x000fe4000bf05270 */
[----:B--2---:R-:W-:-:S09]  /*4840*/  ULEA UR8, UR8, UR4, 0x18 ;  /* 0x0000000408087291 */ /* 0x004fd2000f8ec0ff */
[----:B------:R2:W-:Y:S01]  /*4850*/  @P0 STS.U8 [UR8+0x1c], R0 ;  /* 0x00001c00ff000988 */ /* 0x0005e20008000008 */
[----:B------:R-:W-:Y:S05]  /*4860*/  BRA.U UP0, `(.L_x_83) ;  /* 0x0000000100587547 */ /* 0x000fea000b800000 */
[----:B------:R-:W-:Y:S01]  /*4870*/  UIADD3 UR5, UPT, UPT, UR17, 0x150, URZ ;  /* 0x0000015011057890 */ /* 0x000fe2000fffe0ff */
[----:B-1----:R-:W-:-:S03]  /*4880*/  SHF.L.U32 R5, R8, 0x1f, RZ ;  /* 0x0000001f08057819 */ /* 0x002fc600000006ff */
[----:B------:R-:W-:-:S09]  /*4890*/  ULEA UR4, UR21, UR5, 0x3 ;  /* 0x0000000515047291 */ /* 0x000fd2000f8e18ff */
[----:B------:R-:W1:Y:S02]  /*48a0*/  SYNCS.PHASECHK.TRANS64.TRYWAIT P0, [UR4], R5 ;  /* 0x00000005ff0075a7 */ /* 0x000e640008001104 */
[----:B-1----:R-:W-:Y:S05]  /*48b0*/  @!P0 BRA `(.L_x_84) ;  /* 0x0000005c00808947 */ /* 0x002fea0003800000 */
.L_x_176:
[----:B------:R-:W-:-:S04]  /*48c0*/  UIADD3 UR4, UPT, UPT, UR21, 0x1, URZ ;  /* 0x0000000115047890 */ /* 0x000fc8000fffe0ff */
[----:B------:R-:W-:-:S04]  /*48d0*/  UISETP.NE.AND UP1, UPT, UR4, 0x2, UPT ;  /* 0x000000020400788c */ /* 0x000fc8000bf25270 */
[----:B---3--:R-:W-:Y:S02]  /*48e0*/  USEL UR6, URZ, 0x1, UP1 ;  /* 0x00000001ff067887 */ /* 0x008fe40008800000 */
[----:B------:R-:W-:-:S04]  /*48f0*/  USEL UR4, UR4, URZ, UP1 ;  /* 0x000000ff04047287 */ /* 0x000fc80008800000 */
[----:B------:R-:W-:Y:S01]  /*4900*/  ULEA UR4, UR4, UR5, 0x3 ;  /* 0x0000000504047291 */ /* 0x000fe2000f8e18ff */
[----:B-1----:R-:W-:-:S04]  /*4910*/  LOP3.LUT R5, R8, UR6, RZ, 0x3c, !PT ;  /* 0x0000000608057c12 */ /* 0x002fc8000f8e3cff */
[----:B------:R-:W-:Y:S01]  /*4920*/  SHF.L.U32 R5, R5, 0x1f, RZ ;  /* 0x0000001f05057819 */ /* 0x000fe200000006ff */
[----:B--2---:R-:W-:-:S04]  /*4930*/  IMAD.U32 R0, RZ, RZ, UR4 ;  /* 0x00000004ff007e24 */ /* 0x004fc8000f8e00ff */
[----:B------:R1:W2:Y:S03]  /*4940*/  SYNCS.PHASECHK.TRANS64.TRYWAIT P0, [R0+URZ], R5 ;  /* 0x00000005000075a7 */ /* 0x0002a600080011ff */
[----:B--2---:R-:W-:Y:S05]  /*4950*/  @!P0 NANOSLEEP.SYNCS 0x989680 ;  /* 0x009896800000895d */ /* 0x004fea0003900000 */
[----:B------:R-:W2:Y:S02]  /*4960*/  @!P0 SYNCS.PHASECHK.TRANS64 P0, [R0+URZ], R5 ;  /* 0x00000005000085a7 */ /* 0x000ea400080010ff */
[----:B--2---:R-:W-:Y:S05]  /*4970*/  @P0 BRA `(.L_x_85) ;  /* 0x0000000000200947 */ /* 0x004fea0003800000 */
.L_x_86:
[----:B--2---:R2:W3:Y:S02]  /*4980*/  SYNCS.PHASECHK.TRANS64.TRYWAIT P0, [R0+URZ], R5 ;  /* 0x00000005000075a7 */ /* 0x0044e400080011ff */
[----:B---3--:R-:W-:Y:S05]  /*4990*/  @!P0 NANOSLEEP.SYNCS 0x989680 ;  /* 0x009896800000895d */ /* 0x008fea0003900000 */
[----:B------:R-:W3:Y:S02]  /*49a0*/  @!P0 SYNCS.PHASECHK.TRANS64 P0, [R0+URZ], R5 ;  /* 0x00000005000085a7 */ /* 0x000ee400080010ff */
[----:B---3--:R-:W-:Y:S05]  /*49b0*/  @!P0 BRA `(.L_x_86) ;  /* 0xfffffffc00f08947 */ /* 0x008fea000383ffff */
[----:B------:R-:W-:Y:S05]  /*49c0*/  BRA `(.L_x_85) ;  /* 0x00000000000c7947 */ /* 0x000fea0003800000 */
.L_x_83:
[----:B------:R-:W-:-:S04]  /*49d0*/  UIADD3 UR4, UPT, UPT, UR17, 0x160, URZ ;  /* 0x0000016011047890 */ /* 0x000fc8000fffe0ff */
[----:B------:R-:W-:-:S09]  /*49e0*/  UPRMT UR4, UR30, 0x654, UR4 ;  /* 0x000006541e047896 */ /* 0x000fd20008000004 */
[----:B------:R-:W-:Y:S03]  /*49f0*/  SYNCS.ARRIVE.TRANS64.RED.A1T0 RZ, [UR4], RZ ;  /* 0x000000ffffff79a7 */ /* 0x000fe60008100404 */
.L_x_85:
[----:B-12---:R-:W-:Y:S01]  /*4a00*/  SHF.L.U32 R5, RZ, 0x1f, RZ ;  /* 0x0000001fff057819 */ /* 0x006fe200000006ff */
[----:B------:R-:W-:Y:S01]  /*4a10*/  UIADD3 UR4, UPT, UPT, UR17, 0x160, URZ ;  /* 0x0000016011047890 */ /* 0x000fe2000fffe0ff */
[----:B------:R-:W-:Y:S02]  /*4a20*/  PLOP3.LUT P0, PT, PT, PT, UP0, 0x80, 0x8 ;  /* 0x000000000008781c */ /* 0x000fe40003f0f008 */
[----:B----4-:R-:W1:Y:S02]  /*4a30*/  SYNCS.PHASECHK.TRANS64.TRYWAIT P1, [UR17+0x160], R5 ;  /* 0x00016005ff0075a7 */ /* 0x010e640008021111 */
[----:B-1----:R-:W-:Y:S09]  /*4a40*/  @!P1 BRA `(.L_x_87) ;  /* 0x0000005c00349947 */ /* 0x002ff20003800000 */
.L_x_178:
[----:B------:R-:W-:Y:S01]  /*4a50*/  @!UP0 UPRMT UR4, UR30, 0x654, UR4 ;  /* 0x000006541e048896 */ /* 0x000fe20008000004 */
[----:B------:R-:W-:Y:S01]  /*4a60*/  LOP3.LUT R2, R3, 0xffff, RZ, 0xc0, !PT ;  /* 0x0000ffff03027812 */ /* 0x000fe200078ec0ff */
[----:B------:R-:W-:Y:S02]  /*4a70*/  IMAD.MOV.U32 R3, RZ, RZ, 0xffff ;  /* 0x0000ffffff037424 */ /* 0x000fe400078e00ff */
[----:B-1----:R-:W-:Y:S01]  /*4a80*/  IMAD.MOV.U32 R5, RZ, RZ, 0x1 ;  /* 0x00000001ff057424 */ /* 0x002fe200078e00ff */
[----:B------:R-:W-:-:S04]  /*4a90*/  SHF.R.U32.HI R2, RZ, 0x5, R2 ;  /* 0x00000005ff027819 */ /* 0x000fc80000011602 */
[----:B------:R-:W-:Y:S01]  /*4aa0*/  @!P0 SYNCS.ARRIVE.TRANS64.RED.A1T0 RZ, [UR4], RZ ;  /* 0x000000ffffff89a7 */ /* 0x000fe20008100404 */
[----:B------:R-:W-:Y:S01]  /*4ab0*/  NOP ;  /* 0x0000000000007918 */ /* 0x000fe20000000000 */
[----:B------:R-:W1:Y:S01]  /*4ac0*/  LDS R0, [UR8+0x14] ;  /* 0x00001408ff007984 */ /* 0x000e620008000800 */
[-C--:B------:R-:W-:Y:S02]  /*4ad0*/  SHF.L.U32 R3, R3, R2.reuse, RZ ;  /* 0x0000000203037219 */ /* 0x080fe400000006ff */
[----:B------:R-:W-:Y:S02]  /*4ae0*/  SHF.L.U32 R5, R5, R2, RZ ;  /* 0x0000000205057219 */ /* 0x000fe400000006ff */
[----:B-1----:R-:W-:-:S04]  /*4af0*/  LOP3.LUT R0, R0, R3, RZ, 0xc0, !PT ;  /* 0x0000000300007212 */ /* 0x002fc800078ec0ff */
[----:B------:R-:W-:-:S13]  /*4b00*/  ISETP.NE.AND P0, PT, R0, R3, PT ;  /* 0x000000030000720c */ /* 0x000fda0003f05270 */
[----:B------:R-:W-:Y:S05]  /*4b10*/  @P0 BRA `(.L_x_88) ;  /* 0x00000000005c0947 */ /* 0x000fea0003800000 */
[----:B------:R-:W1:Y:S02]  /*4b20*/  LDS R0, [UR8+0x18] ;  /* 0x00001808ff007984 */ /* 0x000e640008000800 */
[----:B-1----:R-:W-:-:S04]  /*4b30*/  LOP3.LUT R0, R0, R5, RZ, 0xc0, !PT ;  /* 0x0000000500007212 */ /* 0x002fc800078ec0ff */
[----:B------:R-:W-:-:S13]  /*4b40*/  ISETP.NE.AND P0, PT, R0, R5, PT ;  /* 0x000000050000720c */ /* 0x000fda0003f05270 */
[----:B------:R-:W-:Y:S05]  /*4b50*/  @P0 BRA `(.L_x_89) ;  /* 0x0000000000400947 */ /* 0x000fea0003800000 */
[----:B------:R-:W-:Y:S01]  /*4b60*/  R2UR UR4, R3 ;  /* 0x00000000030472ca */ /* 0x000fe200000e0000 */
[----:B------:R-:W1:Y:S01]  /*4b70*/  S2R R2, SR_LANEID ;  /* 0x0000000000027919 */ /* 0x000e620000000000 */
[----:B------:R-:W-:-:S04]  /*4b80*/  LOP3.LUT R5, RZ, R5, RZ, 0x33, !PT ;  /* 0x00000005ff057212 */ /* 0x000fc800078e33ff */
[----:B---3--:R-:W2:Y:S07]  /*4b90*/  REDUX UR6, R5 ;  /* 0x00000000050673c4 */ /* 0x008eae0000000000 */
[----:B------:R-:W-:-:S03]  /*4ba0*/  ULOP3.LUT UR5, URZ, UR4, URZ, 0x33, !UPT ;  /* 0x00000004ff057292 */ /* 0x000fc6000f8e33ff */
[----:B------:R-:W-:Y:S02]  /*4bb0*/  VOTEU.ANY UR4, UPT, PT ;  /* 0x0000000000047886 */ /* 0x000fe400038e0100 */
[----:B------:R-:W-:Y:S01]  /*4bc0*/  UFLO.U32 UR4, UR4 ;  /* 0x00000004000472bd */ /* 0x000fe200080e0000 */
[----:B------:R-:W-:-:S04]  /*4bd0*/  IMAD.U32 R0, RZ, RZ, UR5 ;  /* 0x00000005ff007e24 */ /* 0x000fc8000f8e00ff */
[----:B------:R-:W3:Y:S02]  /*4be0*/  REDUX UR7, R0 ;  /* 0x00000000000773c4 */ /* 0x000ee40000000000 */
[----:B------:R4:W-:Y:S01]  /*4bf0*/  UTCATOMSWS.AND URZ, UR5 ;  /* 0x0000000500ff79e3 */ /* 0x0009e20008000000 */
[----:B-1----:R-:W-:Y:S01]  /*4c00*/  ISETP.EQ.U32.AND P0, PT, R2, UR4, PT ;  /* 0x0000000402007c0c */ /* 0x002fe2000bf02070 */
[----:B--2---:R-:W-:Y:S02]  /*4c10*/  IMAD.U32 R2, RZ, RZ, UR6 ;  /* 0x00000006ff027e24 */ /* 0x004fe4000f8e00ff */
[----:B---3--:R-:W-:-:S10]  /*4c20*/  IMAD.U32 R3, RZ, RZ, UR7 ;  /* 0x00000007ff037e24 */ /* 0x008fd4000f8e00ff */
[----:B------:R4:W-:Y:S04]  /*4c30*/  @P0 ATOMS.AND RZ, [UR8+0x14], R3 ;  /* 0x00001403ffff098c */ /* 0x0009e8000a800008 */
[----:B------:R4:W-:Y:S01]  /*4c40*/  @P0 ATOMS.AND RZ, [UR8+0x18], R2 ;  /* 0x00001802ffff098c */ /* 0x0009e2000a800008 */
[----:B------:R-:W-:Y:S05]  /*4c50*/  BRA `(.L_x_90) ;  /* 0x0000000000147947 */ /* 0x000fea0003800000 */
.L_x_89:
[----:B------:R-:W-:Y:S02]  /*4c60*/  MOV R2, 0x4c80 ;  /* 0x00004c8000027802 */ /* 0x000fe40000000f00 */
[----:B---3-5:R-:W-:Y:S05]  /*4c70*/  CALL.REL.NOINC `($__internal_0_$__cuda_sm10x_tcgen05_guardrail_trap_col_being_dealloced_not_returned_by_alloc) ;  /* 0x0000005c008c7944 */ /* 0x028fea0003c00000 */
[----:B------:R-:W-:Y:S05]  /*4c80*/  BRA `(.L_x_90) ;  /* 0x0000000000087947 */ /* 0x000fea0003800000 */
.L_x_88:
[----:B------:R-:W-:Y:S02]  /*4c90*/  MOV R2, 0x4cb0 ;  /* 0x00004cb000027802 */ /* 0x000fe40000000f00 */
[----:B---3-5:R-:W-:Y:S05]  /*4ca0*/  CALL.REL.NOINC `($__internal_2_$__cuda_sm10x_tcgen05_guardrail_trap_unallocated_columns_being_dealloced) ;  /* 0x0000005c00987944 */ /* 0x028fea0003c00000 */
.L_x_90:
[----:B------:R-:W-:Y:S01]  /*4cb0*/  NOP ;  /* 0x0000000000007918 */ /* 0x000fe20000000000 */
[----:B----4-:R-:W-:Y:S05]  /*4cc0*/  EXIT ;  /* 0x000000000000794d */ /* 0x010fea0003800000 */
.L_x_62:
[----:B------:R-:W-:-:S09]  /*4cd0*/  UISETP.NE.OR UP0, UPT, UR18, 0x3, !UP3 ;  /* 0x000000031200788c */ /* 0x000fd2000df05670 */
[----:B------:R-:W-:Y:S05]  /*4ce0*/  BRA.U UP0, `(.L_x_91) ;  /* 0x0000001100007547 */ /* 0x000fea000b800000 */
[----:B------:R-:W2:Y:S01]  /*4cf0*/  LDCU.64 UR4, c[0x0][0x988] ;  /* 0x00013100ff0477ac */ /* 0x000ea20008000a00 */
[----:B------:R-:W3:Y:S01]  /*4d00*/  LDC.64 R12, c[0x0][0x348] ;  /* 0x0000d200ff0c7b82 */ /* 0x000ee20000000a00 */
[----:B------:R-:W-:Y:S01]  /*4d10*/  HFMA2 R10, -RZ, RZ, 0, 5.9604644775390625e-08 ;  /* 0x00000001ff0a7431 */ /* 0x000fe200000001ff */
[----:B------:R-:W-:Y:S01]  /*4d20*/  MOV R8, RZ ;  /* 0x000000ff00087202 */ /* 0x000fe20000000f00 */
[----:B------:R-:W4:Y:S01]  /*4d30*/  LDCU UR37, c[0x0][0x370] ;  /* 0x00006e00ff2577ac */ /* 0x000f220008000800 */
[----:B------:R-:W-:Y:S01]  /*4d40*/  HFMA2 R3, -RZ, RZ, 0, 0.0078125 ;  /* 0x00002000ff037431 */ /* 0x000fe200000001ff */
[----:B------:R-:W4:Y:S01]  /*4d50*/  LDCU.128 UR28, c[0x0][0xc10] ;  /* 0x00018200ff1c77ac */ /* 0x000f220008000c00 */
[----:B------:R-:W1:Y:S01]  /*4d60*/  LDCU UR36, c[0x0][0x374] ;  /* 0x00006e80ff2477ac */ /* 0x000e620008000800 */
[----:B------:R-:W1:Y:S01]  /*4d70*/  LDCU.64 UR26, c[0x0][0x990] ;  /* 0x00013200ff1a77ac */ /* 0x000e620008000a00 */
[----:B------:R-:W1:Y:S01]  /*4d80*/  LDCU UR17, c[0x0][0xc0c] ;  /* 0x00018180ff1177ac */ /* 0x000e620008000800 */
[----:B--2---:R-:W-:Y:S01]  /*4d90*/  UISETP.NE.U32.AND UP0, UPT, UR4, URZ, UPT ;  /* 0x000000ff0400728c */ /* 0x004fe2000bf05070 */
[----:B------:R-:W2:Y:S01]  /*4da0*/  LDCU.128 UR32, c[0x0][0xa80] ;  /* 0x00015000ff2077ac */ /* 0x000ea20008000c00 */
[----:B------:R-:W3:Y:S01]  /*4db0*/  LDCU UR49, c[0x0][0xc20] ;  /* 0x00018400ff3177ac */ /* 0x000ee20008000800 */
[----:B------:R-:W3:Y:S01]  /*4dc0*/  LDCU UR4, c[0x0][0xc30] ;  /* 0x00018600ff0477ac */ /* 0x000ee20008000800 */
[----:B------:R-:W3:Y:S01]  /*4dd0*/  LDCU.128 UR40, c[0x0][0xa90] ;  /* 0x00015200ff2877ac */ /* 0x000ee20008000c00 */
[----:B------:R-:W-:Y:S01]  /*4de0*/  UMOV UR22, 0x400 ;  /* 0x0000040000167882 */ /* 0x000fe20000000000 */
[----:B----4-:R-:W-:-:S02]  /*4df0*/  UIMAD.WIDE.U32 UR6, UR37, UR28, URZ ;  /* 0x0000001c250672a5 */ /* 0x010fc4000f8e00ff */
[----:B------:R-:W-:Y:S02]  /*4e00*/  ULEA UR22, UR45, UR22, 0x18 ;  /* 0x000000162d167291 */ /* 0x000fe4000f8ec0ff */
[----:B-1----:R-:W-:Y:S02]  /*4e10*/  UIMAD.WIDE.U32 UR8, UR36, UR31, URZ ;  /* 0x0000001f240872a5 */ /* 0x002fe4000f8e00ff */
[----:B------:R-:W-:Y:S02]  /*4e20*/  UIADD3 UR44, UPT, UPT, UR22, 0x108, URZ ;  /* 0x00000108162c7890 */ /* 0x000fe4000fffe0ff */
[----:B------:R-:W-:Y:S02]  /*4e30*/  UISETP.NE.AND.EX UP5, UPT, UR5, URZ, UPT, UP0 ;  /* 0x000000ff0500728c */ /* 0x000fe4000bfa5300 */
[----:B------:R-:W-:Y:S02]  /*4e40*/  UISETP.NE.U32.AND UP6, UPT, UR26, URZ, UPT ;  /* 0x000000ff1a00728c */ /* 0x000fe4000bfc5070 */
[----:B------:R-:W-:-:S02]  /*4e50*/  UIADD3 UR38, UPT, UPT, UR22, 0x138, URZ ;  /* 0x0000013816267890 */ /* 0x000fc4000fffe0ff */
[----:B------:R-:W-:Y:S02]  /*4e60*/  UIADD3 UR25, UPT, UPT, UR22, 0x100, URZ ;  /* 0x0000010016197890 */ /* 0x000fe4000fffe0ff */
[----:B------:R-:W-:Y:S02]  /*4e70*/  UISETP.NE.AND UP0, UPT, UR39, 0x1, UPT ;  /* 0x000000012700788c */ /* 0x000fe4000bf05270 */
[----:B------:R-:W-:Y:S02]  /*4e80*/  UISETP.GE.AND UP2, UPT, UR39, 0x1, UPT ;  /* 0x000000012700788c */ /* 0x000fe4000bf46270 */
[----:B------:R-:W-:Y:S01]  /*4e90*/  UISETP.NE.AND UP0, UPT, UR17, 0x1, UPT ;  /* 0x000000011100788c */ /* 0x000fe2000bf05270 */
[----:B------:R-:W-:Y:S01]  /*4ea0*/  UMOV UR47, UR7 ;  /* 0x00000007002f7c82 */ /* 0x000fe20008000000 */
[----:B------:R-:W-:Y:S01]  /*4eb0*/  UMOV UR46, UR9 ;  /* 0x00000009002e7c82 */ /* 0x000fe20008000000 */
[----:B------:R-:W-:Y:S02]  /*4ec0*/  UPRMT UR44, UR45, 0x654, UR44 ;  /* 0x000006542d2c7896 */ /* 0x000fe4000800002c */
[----:B------:R-:W-:-:S02]  /*4ed0*/  UISETP.NE.AND UP2, UPT, UR30, 0x1, UPT ;  /* 0x000000011e00788c */ /* 0x000fc4000bf45270 */
[----:B--2---:R-:W-:Y:S01]  /*4ee0*/  UISETP.NE.AND UP0, UPT, UR32, 0x1, UPT ;  /* 0x000000012000788c */ /* 0x004fe2000bf05270 */
[----:B------:R-:W1:Y:S01]  /*4ef0*/  LDCU UR50, c[0x0][0xaa0] ;  /* 0x00015400ff3277ac */ /* 0x000e620008000800 */
[----:B------:R-:W-:Y:S01]  /*4f00*/  UPLOP3.LUT UP4, UPT, UPT, UPT, UPT, 0x40, 0x4 ;  /* 0x000000000004789c */ /* 0x000fe20003f8e870 */
[----:B------:R-:W2:Y:S01]  /*4f10*/  LDCU.64 UR18, c[0x0][0xc28] ;  /* 0x00018500ff1277ac */ /* 0x000ea20008000a00 */
[----:B------:R-:W-:Y:S02]  /*4f20*/  UISETP.NE.AND.EX UP6, UPT, UR27, URZ, UPT, UP6 ;  /* 0x000000ff1b00728c */ /* 0x000fe4000bfc5360 */
[----:B------:R-:W-:Y:S02]  /*4f30*/  UPRMT UR38, URZ, 0x654, UR38 ;  /* 0x00000654ff267896 */ /* 0x000fe40008000026 */
[----:B------:R-:W-:Y:S02]  /*4f40*/  UPRMT UR45, UR45, 0x654, UR25 ;  /* 0x000006542d2d7896 */ /* 0x000fe40008000019 */
[----:B------:R-:W-:-:S02]  /*4f50*/  USHF.R.U32.HI UR47, URZ, UR29, UR47 ;  /* 0x0000001dff2f7299 */ /* 0x000fc4000801162f */
[----:B---3--:R-:W-:Y:S02]  /*4f60*/  USHF.R.U32.HI UR46, URZ, UR49, UR46 ;  /* 0x00000031ff2e7299 */ /* 0x008fe4000801162e */
[----:B------:R-:W-:Y:S02]  /*4f70*/  UISETP.NE.AND UP3, UPT, UR4, 0x1, UPT ;  /* 0x000000010400788c */ /* 0x000fe4000bf65270 */
[----:B------:R-:W-:Y:S02]  /*4f80*/  UISETP.NE.AND UP2, UPT, UR35, 0x1, UPT ;  /* 0x000000012300788c */ /* 0x000fe4000bf45270 */
[----:B------:R-:W-:-:S11]  /*4f90*/  UISETP.NE.AND UP0, UPT, UR42, 0x1, UPT ;  /* 0x000000012a00788c */ /* 0x000fd6000bf05270 */
.L_x_100:
[----:B------:R-:W-:Y:S04]  /*4fa0*/  SHF.L.U32 R5, R8, 0x1f, RZ ;  /* 0x0000001f08057819 */ /* 0x000fe800000006ff */
[----:B---3--:R-:W3:Y:S02]  /*4fb0*/  SYNCS.PHASECHK.TRANS64.TRYWAIT P0, [UR22+0x130], R5 ;  /* 0x00013005ff0075a7 */ /* 0x008ee40008001116 */
[----:B---3--:R-:W-:Y:S05]  /*4fc0*/  @!P0 BRA `(.L_x_92) ;  /* 0x0000005400ec8947 */ /* 0x008fea0003800000 */
.L_x_180:
[----:B---3--:R-:W3:Y:S01]  /*4fd0*/  LDS.128 R4, [UR22+0x170] ;  /* 0x00017016ff047984 */ /* 0x008ee20008000c00 */
[----:B------:R-:W-:Y:S01]  /*4fe0*/  UISETP.GE.AND UP0, UPT, UR39, 0x1, UPT ;  /* 0x000000012700788c */ /* 0x000fe2000bf06270 */
[----:B------:R-:W-:Y:S01]  /*4ff0*/  @!PT LDS RZ, [RZ] ;  /* 0x00000000fffff984 */ /* 0x000fe20000000800 */
[----:B------:R-:W-:Y:S01]  /*5000*/  @!PT LDS RZ, [RZ] ;  /* 0x00000000fffff984 */ /* 0x000fe20000000800 */
[----:B------:R-:W-:Y:S01]  /*5010*/  @!PT LDS RZ, [RZ] ;  /* 0x00000000fffff984 */ /* 0x000fe20000000800 */
[----:B------:R-:W-:Y:S01]  /*5020*/  @!PT LDS RZ, [RZ] ;  /* 0x00000000fffff984 */ /* 0x000fe20000000800 */
[----:B------:R4:W-:Y:S06]  /*5030*/  MEMBAR.ALL.CTA ;  /* 0x0000000000007992 */ /* 0x0009ec0000008000 */
[----:B----4-:R-:W4:Y:S02]  /*5040*/  FENCE.VIEW.ASYNC.S ;  /* 0x00000000000073c6 */ /* 0x010f240000000000 */
[----:B----4-:R-:W-:Y:S01]  /*5050*/  SYNCS.ARRIVE.TRANS64.RED.A1T0 RZ, [UR38], RZ ;  /* 0x000000ffffff79a7 */ /* 0x010fe20008100426 */
[----:B---3--:R-:W-:Y:S11]  /*5060*/  LOP3.LUT P0, RZ, R6, 0x1, RZ, 0xc0, !PT ;  /* 0x0000000106ff7812 */ /* 0x008ff6000780c0ff */
[----:B------:R-:W-:Y:S02]  /*5070*/  @!UPT UIADD3 URZ, UPT, UPT, URZ, URZ, URZ ;  /* 0x000000fffffff290 */ /* 0x000fe4000fffe0ff */
[----:B------:R-:W-:Y:S01]  /*5080*/  VOTEU.ANY UP2, P0 ;  /* 0x0000000000ff7886 */ /* 0x000fe20000040100 */
[----:B------:R-:W-:Y:S11]  /*5090*/  PLOP3.LUT P0, PT, PT, PT, UP2, 0x80, 0x8 ;  /* 0x000000000008781c */ /* 0x000ff60003f0f028 */
[----:B------:R-:W-:Y:S02]  /*50a0*/  @!UPT UIADD3 URZ, UPT, UPT, URZ, URZ, URZ ;  /* 0x000000fffffff290 */ /* 0x000fe4000fffe0ff */
[----:B------:R-:W-:Y:S02]  /*50b0*/  @P0 MOV R2, R4 ;  /* 0x0000000400020202 */ /* 0x000fe40000000f00 */
[----:B------:R-:W-:Y:S02]  /*50c0*/  @P0 LOP3.LUT R0, R5, 0xffff, RZ, 0xc0, !PT ;  /* 0x0000ffff05000812 */ /* 0x000fe400078ec0ff */
[----:B------:R-:W-:Y:S02]  /*50d0*/  @P0 R2UR UR5, R2 ;  /* 0x00000000020502ca */ /* 0x000fe400000e0000 */
[----:B------:R-:W-:Y:S11]  /*50e0*/  @P0 R2UR UR4, R0 ;  /* 0x00000000000402ca */ /* 0x000ff600000e0000 */
[----:B------:R-:W-:Y:S02]  /*50f0*/  @UP2 UMOV UR16, UR5 ;  /* 0x0000000500102c82 */ /* 0x000fe40008000000 */
[----:B------:R-:W-:Y:S01]  /*5100*/  @UP2 UMOV UR15, UR4 ;  /* 0x00000004000f2c82 */ /* 0x000fe20008000000 */
[----:B------:R-:W-:Y:S05]  /*5110*/  BRA.U !UP0, `(.L_x_93) ;  /* 0x0000000108c07547 */ /* 0x000fea000b800000 */
[----:B------:R-:W-:Y:S02]  /*5120*/  UIMAD.WIDE.U32 UR8, UR15, UR31, URZ ;  /* 0x0000001f0f0872a5 */ /* 0x000fe4000f8e00ff */
[----:B------:R-:W-:Y:S02]  /*5130*/  UP2UR UR14, UPR, URZ, 0x4 ;  /* 0x00000004ff0e7883 */ /* 0x000fe40008000000 */
[----:B------:R-:W-:Y:S02]  /*5140*/  UISETP.NE.AND UP2, UPT, UR30, 0x1, UPT ;  /* 0x000000011e00788c */ /* 0x000fe4000bf45270 */
[----:B------:R-:W-:Y:S02]  /*5150*/  UIMAD.WIDE.U32 UR10, UR16, UR28, URZ ;  /* 0x0000001c100a72a5 */ /* 0x000fe4000f8e00ff */
[----:B------:R-:W-:Y:S02]  /*5160*/  USEL UR4, UR36, UR46, !UP2 ;  /* 0x0000002e24047287 */ /* 0x000fe4000d000000 */
[----:B------:R-:W-:Y:S02]  /*5170*/  UISETP.NE.AND UP0, UPT, UR17, 0x1, UPT ;  /* 0x000000011100788c */ /* 0x000fe4000bf05270 */
[----:B------:R-:W-:Y:S02]  /*5180*/  UP2UR UR23, UPR, URZ, 0x2 ;  /* 0x00000002ff177883 */ /* 0x000fe40008000000 */
[----:B------:R-:W-:Y:S02]  /*5190*/  UISETP.NE.AND UP1, UPT, UR39, 0x1, UPT ;  /* 0x000000012700788c */ /* 0x000fe4000bf25270 */
[----:B--2---:R-:W-:Y:S02]  /*51a0*/  UIMAD.WIDE.U32 UR12, UR4, UR18, URZ ;  /* 0x00000012040c72a5 */ /* 0x004fe4000f8e00ff */
[----:B------:R-:W-:Y:S01]  /*51b0*/  USEL UR7, UR37, UR47, !UP0 ;  /* 0x0000002f25077287 */ /* 0x000fe2000c000000 */
[----:B------:R-:W-:Y:S02]  /*51c0*/  UMOV UR5, UR9 ;  /* 0x0000000900057c82 */ /* 0x000fe40008000000 */
[----:B------:R-:W-:Y:S02]  /*51d0*/  USHF.R.U32.HI UR6, URZ, UR49, UR5 ;  /* 0x00000031ff067299 */ /* 0x000fe40008011605 */
[----:B------:R-:W-:Y:S02]  /*51e0*/  UIMAD.WIDE.U32 UR20, UR7, UR18, URZ ;  /* 0x00000012071472a5 */ /* 0x000fe4000f8e00ff */
[----:B------:R-:W-:Y:S02]  /*51f0*/  USEL UR6, UR15, UR6, !UP2 ;  /* 0x000000060f067287 */ /* 0x000fe4000d000000 */
[----:B------:R-:W-:Y:S01]  /*5200*/  UISETP.NE.AND UP2, UPT, UR14, URZ, UPT ;  /* 0x000000ff0e00728c */ /* 0x000fe2000bf45270 */
[----:B------:R-:W-:Y:S01]  /*5210*/  UMOV UR5, UR11 ;  /* 0x0000000b00057c82 */ /* 0x000fe20008000000 */
[----:B------:R-:W-:Y:S02]  /*5220*/  UIMAD.WIDE.U32 UR10, UR6, UR18, URZ ;  /* 0x00000012060a72a5 */ /* 0x000fe4000f8e00ff */
[----:B------:R-:W-:Y:S03]  /*5230*/  USHF.R.U32.HI UR8, URZ, UR29, UR5 ;  /* 0x0000001dff087299 */ /* 0x000fe60008011605 */
[----:B------:R-:W-:Y:S02]  /*5240*/  UMOV UR5, UR13 ;  /* 0x0000000d00057c82 */ /* 0x000fe40008000000 */
[----:B------:R-:W-:Y:S03]  /*5250*/  @UP1 USHF.R.U32.HI UR4, URZ, UR19, UR5 ;  /* 0x00000013ff041299 */ /* 0x000fe60008011605 */
[----:B------:R-:W-:Y:S01]  /*5260*/  UMOV UR5, UR21 ;  /* 0x0000001500057c82 */ /* 0x000fe20008000000 */
[----:B------:R-:W-:Y:S02]  /*5270*/  UIMAD UR4, UR39, UR4, URZ ;  /* 0x00000004270472a4 */ /* 0x000fe4000f8e02ff */
[----:B------:R-:W-:Y:S02]  /*5280*/  @UP1 USHF.R.U32.HI UR7, URZ, UR19, UR5 ;  /* 0x00000013ff071299 */ /* 0x000fe40008011605 */
[----:B------:R-:W-:Y:S02]  /*5290*/  USEL UR5, UR16, UR8, !UP0 ;  /* 0x0000000810057287 */ /* 0x000fe4000c000000 */
[----:B------:R-:W-:Y:S02]  /*52a0*/  UIMAD UR8, UR39, UR7, URZ ;  /* 0x00000007270872a4 */ /* 0x000fe4000f8e02ff */
[----:B------:R-:W-:Y:S03]  /*52b0*/  UISETP.GE.AND UP0, UPT, UR6, UR4, UPT ;  /* 0x000000040600728c */ /* 0x000fe6000bf06270 */
[----:B------:R-:W-:Y:S01]  /*52c0*/  UMOV UR4, UR11 ;  /* 0x0000000b00047c82 */ /* 0x000fe20008000000 */
[----:B------:R-:W-:Y:S02]  /*52d0*/  UISETP.GE.OR UP0, UPT, UR5, UR8, UP0 ;  /* 0x000000080500728c */ /* 0x000fe40008706670 */
[----:B------:R-:W-:Y:S02]  /*52e0*/  USHF.R.U32.HI UR4, URZ, UR19, UR4 ;  /* 0x00000013ff047299 */ /* 0x000fe40008011604 */
[----:B------:R-:W-:Y:S02]  /*52f0*/  UIMAD.WIDE.U32 UR8, UR5, UR18, URZ ;  /* 0x00000012050872a5 */ /* 0x000fe4000f8e00ff */
[----:B------:R-:W-:Y:S04]  /*5300*/  USEL UR10, UR6, UR4, !UP1 ;  /* 0x00000004060a7287 */ /* 0x000fe8000c800000 */
[----:B------:R-:W-:Y:S01]  /*5310*/  UIADD3 UR11, UPT, UPT, -UR10, URZ, URZ ;  /* 0x000000ff0a0b7290 */ /* 0x000fe2000fffe1ff */
[----:B------:R-:W-:Y:S02]  /*5320*/  @!UP0 UMOV UR4, UR9 ;  /* 0x0000000900048c82 */ /* 0x000fe40008000000 */
[----:B------:R-:W-:Y:S02]  /*5330*/  @!UP0 USHF.R.U32.HI UR4, URZ, UR19, UR4 ;  /* 0x00000013ff048299 */ /* 0x000fe40008011604 */
[----:B------:R-:W-:Y:S02]  /*5340*/  UIMAD UR8, UR39, UR11, UR6 ;  /* 0x0000000b270872a4 */ /* 0x000fe4000f8e0206 */
[----:B------:R-:W-:Y:S02]  /*5350*/  @!UP0 USEL UR4, UR5, UR4, !UP1 ;  /* 0x0000000405048287 */ /* 0x000fe4000c800000 */
[----:B------:R-:W-:Y:S02]  /*5360*/  UISETP.NE.AND UP1, UPT, UR23, URZ, UPT ;  /* 0x000000ff1700728c */ /* 0x000fe4000bf25270 */
[----:B------:R-:W-:Y:S02]  /*5370*/  @!UP0 UIMAD UR8, UR7, UR8, UR4 ;  /* 0x00000008070882a4 */ /* 0x000fe4000f8e0204 */
[----:B------:R-:W-:Y:S02]  /*5380*/  @!UP0 UIADD3 UR9, UPT, UPT, UR10, -UR4, URZ ;  /* 0x800000040a098290 */ /* 0x000fe4000fffe0ff */
[----:B------:R-:W-:Y:S02]  /*5390*/  UIADD3 UR4, UPT, UPT, -UR5, URZ, URZ ;  /* 0x000000ff05047290 */ /* 0x000fe4000fffe1ff */
[----:B------:R-:W-:Y:S02]  /*53a0*/  UIADD3 UR7, UPT, UPT, -UR6, URZ, URZ ;  /* 0x000000ff06077290 */ /* 0x000fe4000fffe1ff */
[----:B------:R-:W-:Y:S02]  /*53b0*/  @!UP0 UIMAD UR6, UR9, UR39, UR5 ;  /* 0x00000027090682a4 */ /* 0x000fe4000f8e0205 */
[----:B------:R-:W-:Y:S02]  /*53c0*/  UIMAD UR16, UR17, UR4, UR16 ;  /* 0x00000004111072a4 */ /* 0x000fe4000f8e0210 */
[----:B------:R-:W-:Y:S01]  /*53d0*/  UIMAD UR15, UR30, UR7, UR15 ;  /* 0x000000071e0f72a4 */ /* 0x000fe2000f8e020f */
[----:B------:R-:W-:Y:S02]  /*53e0*/  @!UP0 UMOV UR5, UR8 ;  /* 0x0000000800058c82 */ /* 0x000fe40008000000 */
[----:B------:R-:W-:Y:S02]  /*53f0*/  UIMAD UR16, UR5, UR17, UR16 ;  /* 0x00000011051072a4 */ /* 0x000fe4000f8e0210 */
[----:B------:R-:W-:Y:S11]  /*5400*/  UIMAD UR15, UR6, UR30, UR15 ;  /* 0x0000001e060f72a4 */ /* 0x000ff6000f8e020f */
[----:B------:R-:W-:Y:S01]  /*5410*/  @!UPT UIADD3 URZ, UPT, UPT, URZ, URZ, URZ ;  /* 0x000000fffffff290 */ /* 0x000fe2000fffe0ff */
.L_x_93:
[----:B------:R-:W3:Y:S01]  /*5420*/  @!UP3 LDCU.128 UR8, c[0x0][0xc10] ;  /* 0x00018200ff08b7ac */ /* 0x000ee20008000c00 */
[----:B------:R-:W-:Y:S02]  /*5430*/  ISETP.NE.U32.AND P1, PT, RZ, UR26, PT ;  /* 0x0000001aff007c0c */ /* 0x000fe4000bf25070 */
[----:B------:R-:W-:Y:S02]  /*5440*/  SHF.L.U32 R9, R10, 0x1f, RZ ;  /* 0x0000001f0a097819 */ /* 0x000fe400000006ff */
[----:B------:R-:W-:Y:S01]  /*5450*/  ISETP.NE.AND.EX P1, PT, RZ, UR27, PT, P1 ;  /* 0x0000001bff007c0c */ /* 0x000fe2000bf25310 */
[----:B------:R-:W4:Y:S01]  /*5460*/  @!UP3 LDCU UR5, c[0x0][0xc0c] ;  /* 0x00018180ff05b7ac */ /* 0x000f220008000800 */
[----:B---3--:R-:W-:Y:S07]  /*5470*/  UIMAD.WIDE.U32 UR6, UR16, UR8, URZ ;  /* 0x00000008100672a5 */ /* 0x008fee000f8e00ff */
[----:B------:R-:W-:Y:S01]  /*5480*/  @!UP3 UMOV UR4, UR7 ;  /* 0x000000070004bc82 */ /* 0x000fe20008000000 */
[----:B----4-:R-:W-:Y:S02]  /*5490*/  @!UP3 UISETP.NE.AND UP0, UPT, UR5, 0x1, UPT ;  /* 0x000000010500b88c */ /* 0x010fe4000bf05270 */
[----:B------:R-:W-:Y:S02]  /*54a0*/  @!UP3 USHF.R.U32.HI UR4, URZ, UR9, UR4 ;  /* 0x00000009ff04b299 */ /* 0x000fe40008011604 */
[----:B------:R-:W-:Y:S02]  /*54b0*/  UIMAD.WIDE.U32 UR6, UR15, UR11, URZ ;  /* 0x0000000b0f0672a5 */ /* 0x000fe4000f8e00ff */
[----:B------:R-:W-:Y:S02]  /*54c0*/  @!UP3 USEL UR8, UR16, UR4, !UP0 ;  /* 0x000000041008b287 */ /* 0x000fe4000c000000 */
[----:B------:R-:W-:Y:S03]  /*54d0*/  @!UP3 UISETP.NE.AND UP0, UPT, UR10, 0x1, UPT ;  /* 0x000000010a00b88c */ /* 0x000fe6000bf05270 */
[----:B------:R-:W-:Y:S01]  /*54e0*/  @!UP3 UMOV UR6, UR7 ;  /* 0x000000070006bc82 */ /* 0x000fe20008000000 */
[----:B------:R-:W-:Y:S01]  /*54f0*/  USHF.L.U32 UR7, UR24, 0x7, URZ ;  /* 0x0000000718077899 */ /* 0x000fe200080006ff */
[----:B------:R-:W3:Y:S02]  /*5500*/  @!UP3 LDCU UR4, c[0x0][0xc20] ;  /* 0x00018400ff04b7ac */ /* 0x000ee40008000800 */
[----:B---3--:R-:W-:Y:S04]  /*5510*/  @!UP3 USHF.R.U32.HI UR6, URZ, UR4, UR6 ;  /* 0x00000004ff06b299 */ /* 0x008fe80008011606 */
[----:B------:R-:W-:Y:S04]  /*5520*/  @!UP3 USEL UR6, UR15, UR6, !UP0 ;  /* 0x000000060f06b287 */ /* 0x000fe8000c000000 */
[----:B------:R-:W-:Y:S02]  /*5530*/  @!UP3 UIADD3 UR4, UPT, UPT, -UR8, UR6, URZ ;  /* 0x000000060804b290 */ /* 0x000fe4000fffe1ff */
[----:B------:R-:W-:Y:S02]  /*5540*/  @!UP3 UIADD3 UR6, UPT, UPT, UR8, -UR6, URZ ;  /* 0x800000060806b290 */ /* 0x000fe4000fffe0ff */
[----:B------:R-:W-:Y:S02]  /*5550*/  @!UP3 UIMAD UR16, UR4, UR5, UR16 ;  /* 0x000000050410b2a4 */ /* 0x000fe4000f8e0210 */
[----:B------:R-:W-:Y:S01]  /*5560*/  @!UP3 UIMAD UR15, UR6, UR10, UR15 ;  /* 0x0000000a060fb2a4 */ /* 0x000fe2000f8e020f */
[----:B------:R-:W-:Y:S11]  /*5570*/  BRA.U UP4, `(.L_x_94) ;  /* 0x0000000104107547 */ /* 0x000ff6000b800000 */
[----:B------:R-:W-:Y:S04]  /*5580*/  MOV R0, UR48 ;  /* 0x0000003000007c02 */ /* 0x000fe80008000f00 */
[----:B------:R-:W-:Y:S04]  /*5590*/  SHF.L.U32 R11, R0, 0x1f, RZ ;  /* 0x0000001f000b7819 */ /* 0x000fe800000006ff */
[----:B------:R-:W3:Y:S02]  /*55a0*/  SYNCS.PHASECHK.TRANS64.TRYWAIT P2, [UR22+0x128], R11 ;  /* 0x0001280bff0075a7 */ /* 0x000ee40008041116 */
[----:B---3--:R-:W-:Y:S05]  /*55b0*/  @!P2 BRA `(.L_x_95) ;  /* 0x000000500088a947 */ /* 0x008fea0003800000 */
.L_x_94:
[----:B------:R-:W-:Y:S05]  /*55c0*/  BRA.U !UP6, `(.L_x_96) ;  /* 0x000000010e387547 */ /* 0x000fea000b800000 */
[----:B------:R-:W-:Y:S01]  /*55d0*/  UPLOP3.LUT UP1, UPT, UPT, UPT, UP5, 0x80, 0x8 ;  /* 0x000000000008789c */ /* 0x000fe20003f2f050 */
[----:B---3--:R-:W-:Y:S01]  /*55e0*/  HFMA2 R0, -RZ, RZ, 0, 5.9604644775390625e-08 ;  /* 0x00000001ff007431 */ /* 0x008fe200000001ff */
[----:B------:R-:W3:Y:S01]  /*55f0*/  LDCU.64 UR8, c[0x0][0x358] ;  /* 0x00006b00ff0877ac */ /* 0x000ee20008000a00 */
[----:B------:R-:W-:Y:S03]  /*5600*/  IMAD.MOV.U32 R167, RZ, RZ, 0x1 ;  /* 0x00000001ffa77424 */ /* 0x000fe600078e00ff */
[----:B------:R-:W-:Y:S05]  /*5610*/  PLOP3.LUT P2, PT, PT, PT, UP1, 0x80, 0x8 ;  /* 0x000000000008781c */ /* 0x000fea0003f4f018 */
[----:B------:R-:W4:Y:S01]  /*5620*/  @UP1 LDCU.64 UR4, c[0x0][0x988] ;  /* 0x00013100ff0417ac */ /* 0x000f220008000a00 */
[----:B------:R-:W-:Y:S07]  /*5630*/  @UP1 UIMAD UR6, UR52, UR26, URZ ;  /* 0x0000001a340612a4 */ /* 0x000fee000f8e02ff */
[----:B------:R-:W-:Y:S01]  /*5640*/  @!P2 PRMT R167, R0, 0x7610, R167 ;  /* 0x0000761000a7a816 */ /* 0x000fe200000000a7 */
[----:B----4-:R-:W-:Y:S06]  /*5650*/  @UP1 UIMAD.WIDE UR4, UR6, 0x4, UR4 ;  /* 0x00000004060418a5 */ /* 0x010fec000f8e0204 */
[----:B------:R-:W-:Y:S01]  /*5660*/  IMAD.U32 R14, RZ, RZ, UR4 ;  /* 0x00000004ff0e7e24 */ /* 0x000fe2000f8e00ff */
[----:B------:R-:W-:Y:S04]  /*5670*/  MOV R15, UR5 ;  /* 0x00000005000f7c02 */ /* 0x000fe80008000f00 */
[----:B------:R-:W4:Y:S01]  /*5680*/  @!UP1 LDCU UR4, c[0x0][0x980] ;  /* 0x00013000ff0497ac */ /* 0x000f220008000800 */
[----:B---3-5:R3:W5:Y:S02]  /*5690*/  @P2 LDG.E R73, desc[UR8][R14.64] ;  /* 0x000000080e492981 */ /* 0x028764000c1e1900 */
[----:B---34-:R-:W-:Y:S07]  /*56a0*/  @!P2 IMAD.U32 R73, RZ, RZ, UR4 ;  /* 0x00000004ff49ae24 */ /* 0x018fee000f8e00ff */
.L_x_96:
[----:B-----5:R-:W-:Y:S01]  /*56b0*/  @!P1 FSETP.EQ.AND P3, PT, R73, RZ, PT ;  /* 0x000000ff4900920b */ /* 0x020fe20003f62000 */
[----:B------:R-:W-:Y:S01]  /*56c0*/  @!UPT UIADD3 URZ, UPT, UPT, URZ, URZ, URZ ;  /* 0x000000fffffff290 */ /* 0x000fe2000fffe0ff */
[----:B------:R-:W-:Y:S11]  /*56d0*/  @!P1 BRA `(.L_x_97) ;  /* 0x0000000000149947 */ /* 0x000ff60003800000 */
[----:B------:R-:W-:Y:S02]  /*56e0*/  LOP3.LUT P1, RZ, R167, 0xff, RZ, 0xc0, !PT ;  /* 0x000000ffa7ff7812 */ /* 0x000fe4000782c0ff */
[----:B------:R-:W-:Y:S04]  /*56f0*/  PLOP3.LUT P3, PT, PT, PT, UP1, 0x80, 0x8 ;  /* 0x000000000008781c */ /* 0x000fe80003f6f018 */
[----:B------:R-:W-:Y:S07]  /*5700*/  PLOP3.LUT P3, PT, P3, PT, PT, 0x8, 0x80 ;  /* 0x000000000080781c */ /* 0x000fee0001f6e170 */
[----:B------:R-:W-:Y:S11]  /*5710*/  @P1 FSETP.EQ.AND P3, PT, R73, RZ, PT ;  /* 0x000000ff4900120b */ /* 0x000ff60003f62000 */
[----:B------:R-:W-:Y:S02]  /*5720*/  @!UPT UIADD3 URZ, UPT, UPT, URZ, URZ, URZ ;  /* 0x000000fffffff290 */ /* 0x000fe4000fffe0ff */
.L_x_97:
[----:B------:R-:W-:Y:S01]  /*5730*/  USHF.L.U32 UR11, UR51, 0x7, URZ ;  /* 0x00000007330b7899 */ /* 0x000fe200080006ff */
[----:B------:R-:W4:Y:S01]  /*5740*/  SYNCS.PHASECHK.TRANS64.TRYWAIT P1, [UR22+0x110], R9 ;  /* 0x00011009ff0075a7 */ /* 0x000f220008021116 */
[----:B------:R-:W-:Y:S02]  /*5750*/  UISETP.NE.AND UP0, UPT, UR32, 0x1, UPT ;  /* 0x000000012000788c */ /* 0x000fe4000bf05270 */
[----:B------:R-:W-:Y:S01]  /*5760*/  UIMAD.WIDE.U32 UR4, UR11, UR33, URZ ;  /* 0x000000210b0472a5 */ /* 0x000fe2000f8e00ff */
[----:B------:R-:W-:Y:S04]  /*5770*/  ELECT P2, URZ, PT ;  /* 0x0000000000ff782f */ /* 0x000fe80003840000 */
[----:B------:R-:W-:Y:S02]  /*5780*/  PLOP3.LUT P2, PT, P3, P2, PT, 0xf2, 0x2f ;  /* 0x00000000002f781c */ /* 0x000fe40001f45e72 */
[----:B------:R-:W-:Y:S02]  /*5790*/  UMOV UR4, UR5 ;  /* 0x0000000500047c82 */ /* 0x000fe40008000000 */
[----:B------:R-:W-:Y:S04]  /*57a0*/  USHF.R.U32.HI UR4, URZ, UR34, UR4 ;  /* 0x00000022ff047299 */ /* 0x000fe80008011604 */
[----:B------:R-:W-:Y:S02]  /*57b0*/  USEL UR12, UR11, UR4, !UP0 ;  /* 0x000000040b0c7287 */ /* 0x000fe4000c000000 */
[----:B------:R-:W-:Y:S02]  /*57c0*/  UISETP.NE.AND UP0, UPT, UR35, 0x1, UPT ;  /* 0x000000012300788c */ /* 0x000fe4000bf05270 */
[----:B------:R-:W-:Y:S02]  /*57d0*/  UIMAD.WIDE.U32 UR4, UR12, UR40, URZ ;  /* 0x000000280c0472a5 */ /* 0x000fe4000f8e00ff */
[----:B------:R-:W-:Y:S01]  /*57e0*/  UIADD3 UR6, UPT, UPT, -UR12, URZ, URZ ;  /* 0x000000ff0c067290 */ /* 0x000fe2000fffe1ff */
[----:B---3--:R-:W-:Y:S03]  /*57f0*/  @!P2 IMAD.MOV.U32 R0, RZ, 0x20, RZ ;  /* 0x00000020ff00a824 */ /* 0x008fe600078e00ff */
[----:B------:R-:W-:Y:S01]  /*5800*/  UIMAD UR11, UR32, UR6, UR11 ;  /* 0x00000006200b72a4 */ /* 0x000fe2000f8e020b */
[----:B------:R-:W-:Y:S01]  /*5810*/  @!P2 IMAD.MOV.U32 R0, RZ, 0x400, R0 ;  /* 0x00000400ff00a824 */ /* 0x000fe200078e0000 */
[----:B------:R-:W-:Y:S02]  /*5820*/  UMOV UR4, UR5 ;  /* 0x0000000500047c82 */ /* 0x000fe40008000000 */
[----:B------:R-:W-:Y:S04]  /*5830*/  USHF.R.U32.HI UR4, URZ, UR41, UR4 ;  /* 0x00000029ff047299 */ /* 0x000fe80008011604 */
[----:B------:R-:W-:Y:S02]  /*5840*/  USEL UR13, UR12, UR4, !UP0 ;  /* 0x000000040c0d7287 */ /* 0x000fe4000c000000 */
[----:B------:R-:W-:Y:S02]  /*5850*/  UISETP.NE.AND UP0, UPT, UR42, 0x1, UPT ;  /* 0x000000012a00788c */ /* 0x000fe4000bf05270 */
[----:B------:R-:W-:Y:S07]  /*5860*/  UIMAD.WIDE.U32 UR4, UR13, UR43, URZ ;  /* 0x0000002b0d0472a5 */ /* 0x000fee000f8e00ff */
[----:B------:R-:W-:Y:S02]  /*5870*/  UMOV UR4, UR5 ;  /* 0x0000000500047c82 */ /* 0x000fe40008000000 */
[----:B-1----:R-:W-:Y:S04]  /*5880*/  USHF.R.U32.HI UR4, URZ, UR50, UR4 ;  /* 0x00000032ff047299 */ /* 0x002fe80008011604 */
[----:B------:R-:W-:Y:S02]  /*5890*/  USEL UR14, UR13, UR4, !UP0 ;  /* 0x000000040d0e7287 */ /* 0x000fe4000c000000 */
[----:B------:R-:W-:Y:S02]  /*58a0*/  UIADD3 UR4, UPT, UPT, -UR13, URZ, URZ ;  /* 0x000000ff0d047290 */ /* 0x000fe4000fffe1ff */
[----:B------:R-:W-:Y:S02]  /*58b0*/  UIADD3 UR5, UPT, UPT, -UR14, URZ, URZ ;  /* 0x000000ff0e057290 */ /* 0x000fe4000fffe1ff */
[----:B------:R-:W-:Y:S02]  /*58c0*/  UIMAD UR12, UR35, UR4, UR12 ;  /* 0x00000004230c72a4 */ /* 0x000fe4000f8e020c */
[----:B------:R-:W-:Y:S01]  /*58d0*/  UIMAD UR13, UR42, UR5, UR13 ;  /* 0x000000052a0d72a4 */ /* 0x000fe2000f8e020d */
[----:B----4-:R-:W-:Y:S11]  /*58e0*/  @!P1 BRA `(.L_x_98) ;  /* 0x0000004c00d49947 */ /* 0x010ff60003800000 */
.L_x_183:
[----:B------:R-:W-:Y:S01]  /*58f0*/  @!P2 R2UR UR4, R0 ;  /* 0x000000000004a2ca */ /* 0x000fe200000e0000 */
[----:B------:R-:W-:Y:S01]  /*5900*/  VOTEU.ALL UP0, P2 ;  /* 0x0000000000ff7886 */ /* 0x000fe20001000000 */
[----:B-1----:R-:W-:Y:S02]  /*5910*/  @!P2 IADD3 R2, P1, PT, R12, 0x680, RZ ;  /* 0x000006800c02a810 */ /* 0x002fe40007f3e0ff */
[----:B------:R-:W-:Y:S02]  /*5920*/  @P0 SHF.R.U32.HI R4, RZ, 0x10, R5 ;  /* 0x00000010ff040819 */ /* 0x000fe40000011605 */
[----:B------:R-:W-:Y:S01]  /*5930*/  @!P2 R2UR UR5, R2 ;  /* 0x000000000205a2ca */ /* 0x000fe200000e0000 */
[----:B------:R-:W-:Y:S01]  /*5940*/  @!P2 IMAD.X R0, RZ, RZ, R13, P1 ;  /* 0x000000ffff00a224 */ /* 0x000fe200008e060d */
[----:B------:R-:W-:Y:S01]  /*5950*/  @!UP0 UIADD3 UR8, UPT, UPT, UR22, 0x200, URZ ;  /* 0x0000020016088890 */ /* 0x000fe2000fffe0ff */
[----:B------:R-:W-:Y:S04]  /*5960*/  @P0 R2UR UR52, R4 ;  /* 0x00000000043402ca */ /* 0x000fe800000e0000 */
[----:B------:R-:W-:Y:S01]  /*5970*/  @!UP0 UPRMT UR6, UR4, 0x5410, URZ ;  /* 0x0000541004068896 */ /* 0x000fe200080000ff */
[----:B------:R-:W-:Y:S01]  /*5980*/  @!P2 R2UR UR4, R0 ;  /* 0x000000000004a2ca */ /* 0x000fe200000e0000 */
[----:B------:R-:W-:Y:S01]  /*5990*/  VOTEU.ALL UP0, P2 ;  /* 0x0000000000ff7886 */ /* 0x000fe20001000000 */
[----:B------:R-:W-:Y:S03]  /*59a0*/  @!P2 IMAD.MOV.U32 R0, RZ, RZ, 0x2000 ;  /* 0x00002000ff00a424 */ /* 0x000fe600078e00ff */
[----:B------:R-:W-:Y:S01]  /*59b0*/  IMAD.U32 R14, RZ, RZ, UR5 ;  /* 0x00000005ff0e7e24 */ /* 0x000fe2000f8e00ff */
[----:B------:R-:W-:Y:S01]  /*59c0*/  @!UP0 UMOV UR9, UR25 ;  /* 0x0000001900098c82 */ /* 0x000fe20008000000 */
[----:B------:R-:W-:Y:S06]  /*59d0*/  @!UP0 UMOV UR10, UR7 ;  /* 0x00000007000a8c82 */ /* 0x000fec0008000000 */
[----:B------:R-:W-:Y:S01]  /*59e0*/  IMAD.U32 R15, RZ, RZ, UR4 ;  /* 0x00000004ff0f7e24 */ /* 0x000fe2000f8e00ff */
[----:B------:R-:W-:Y:S04]  /*59f0*/  @!P2 R2UR UR4, R14 ;  /* 0x000000000e04a2ca */ /* 0x000fe800000e0000 */
[----:B------:R-:W-:Y:S11]  /*5a00*/  @!P2 R2UR UR5, R15 ;  /* 0x000000000f05a2ca */ /* 0x000ff600000e0000 */
[----:B------:R-:W-:Y:S02]  /*5a10*/  @!UPT UIADD3 URZ, UPT, UPT, URZ, URZ, URZ ;  /* 0x000000fffffff290 */ /* 0x000fe4000fffe0ff */
[----:B------:R1:W-:Y:S01]  /*5a20*/  @!UP0 UTMALDG.5D.IM2COL [UR8], [UR4], UR6 ;  /* 0x00000008040083b4 */ /* 0x0003e20008060006 */
[----:B------:R1:W-:Y:S01]  /*5a30*/  @!P2 SYNCS.ARRIVE.TRANS64.RED.A0TR RZ, [UR22+0x100], R0 ;  /* 0x00010000ffffa9a7 */ /* 0x0003e20008300416 */
[----:B------:R-:W-:Y:S01]  /*5a40*/  SYNCS.ARRIVE.TRANS64.RED.A1T0 RZ, [UR45], RZ ;  /* 0x000000ffffff79a7 */ /* 0x000fe2000810042d */
[----:B------:R-:W3:Y:S02]  /*5a50*/  SYNCS.PHASECHK.TRANS64.TRYWAIT P1, [UR22+0x118], R9 ;  /* 0x00011809ff0075a7 */ /* 0x000ee40008021116 */
[----:B-1-3--:R-:W-:Y:S05]  /*5a60*/  @!P1 BRA `(.L_x_99) ;  /* 0x0000004c008c9947 */ /* 0x00afea0003800000 */
.L_x_185:
[----:B-1----:R-:W-:Y:S01]  /*5a70*/  @!P2 IMAD.MOV.U32 R0, RZ, 0x20, RZ ;  /* 0x00000020ff00a824 */ /* 0x002fe200078e00ff */
[----:B------:R-:W-:Y:S01]  /*5a80*/  @!P2 IADD3 R2, P0, PT, R12, 0x680, RZ ;  /* 0x000006800c02a810 */ /* 0x000fe20007f1e0ff */
[----:B------:R-:W-:Y:S01]  /*5a90*/  VOTEU.ALL UP0, P2 ;  /* 0x0000000000ff7886 */ /* 0x000fe20001000000 */
[----:B------:R-:W-:Y:S01]  /*5aa0*/  R2UR UR21, R175 ;  /* 0x00000000af1572ca */ /* 0x000fe200000e0000 */
[----:B------:R-:W-:Y:S01]  /*5ab0*/  @!P2 IMAD.MOV.U32 R0, RZ, 0x400, R0 ;  /* 0x00000400ff00a824 */ /* 0x000fe200078e0000 */
[----:B------:R-:W-:Y:S01]  /*5ac0*/  @!P2 R2UR UR5, R2 ;  /* 0x000000000205a2ca */ /* 0x000fe200000e0000 */
[----:B------:R-:W-:Y:S01]  /*5ad0*/  UPLOP3.LUT UP4, UPT, UPT, UPT, UPT, 0x80, 0x8 ;  /* 0x000000000008789c */ /* 0x000fe20003f8f070 */
[----:B------:R-:W-:Y:S01]  /*5ae0*/  R2UR UR20, R176 ;  /* 0x00000000b01472ca */ /* 0x000fe200000e0000 */
[----:B------:R-:W-:Y:S01]  /*5af0*/  @!UP0 UIADD3 UR8, UPT, UPT, UR22, 0x2200, URZ ;  /* 0x0000220016088890 */ /* 0x000fe2000fffe0ff */
[----:B------:R-:W-:Y:S01]  /*5b00*/  @!P2 R2UR UR4, R0 ;  /* 0x000000000004a2ca */ /* 0x000fe200000e0000 */
[----:B------:R-:W-:Y:S01]  /*5b10*/  @!P2 IMAD.X R0, RZ, RZ, R13, P0 ;  /* 0x000000ffff00a224 */ /* 0x000fe200000e060d */
[----:B------:R-:W-:Y:S01]  /*5b20*/  @!UP0 UIADD3 UR10, UPT, UPT, UR7, 0x40, URZ ;  /* 0x00000040070a8890 */ /* 0x000fe2000fffe0ff */
[----:B------:R-:W-:Y:S01]  /*5b30*/  LOP3.LUT R10, R10, 0x1, RZ, 0x3c, !PT ;  /* 0x000000010a0a7812 */ /* 0x000fe200078e3cff */
[----:B------:R-:W-:Y:S01]  /*5b40*/  @!UP0 UIADD3 UR9, UPT, UPT, UR22, 0x108, URZ ;  /* 0x0000010816098890 */ /* 0x000fe2000fffe0ff */
[----:B------:R-:W-:Y:S02]  /*5b50*/  LOP3.LUT R8, R8, 0x1, RZ, 0x3c, !PT ;  /* 0x0000000108087812 */ /* 0x000fe400078e3cff */
[----:B------:R-:W-:Y:S02]  /*5b60*/  UIADD3 UR24, UPT, UPT, UR15, UR21, URZ ;  /* 0x000000150f187290 */ /* 0x000fe4000fffe0ff */
[----:B------:R-:W-:Y:S02]  /*5b70*/  IMAD.U32 R4, RZ, RZ, UR5 ;  /* 0x00000005ff047e24 */ /* 0x000fe4000f8e00ff */
[----:B------:R-:W-:Y:S02]  /*5b80*/  UIADD3 UR51, UPT, UPT, UR16, UR20, URZ ;  /* 0x0000001410337290 */ /* 0x000fe4000fffe0ff */
[----:B------:R-:W-:Y:S01]  /*5b90*/  @!UP0 UPRMT UR6, UR4, 0x5410, URZ ;  /* 0x0000541004068896 */ /* 0x000fe200080000ff */
[----:B------:R-:W-:Y:S01]  /*5ba0*/  @!P2 R2UR UR4, R0 ;  /* 0x000000000004a2ca */ /* 0x000fe200000e0000 */
[----:B------:R-:W-:Y:S11]  /*5bb0*/  VOTEU.ALL UP0, P2 ;  /* 0x0000000000ff7886 */ /* 0x000ff60001000000 */
[----:B------:R-:W-:Y:S01]  /*5bc0*/  @!UPT UIADD3 URZ, UPT, UPT, URZ, URZ, URZ ;  /* 0x000000fffffff290 */ /* 0x000fe2000fffe0ff */
[----:B------:R-:W-:Y:S01]  /*5bd0*/  IMAD.U32 R5, RZ, RZ, UR4 ;  /* 0x00000004ff057e24 */ /* 0x000fe2000f8e00ff */
[----:B------:R-:W-:Y:S04]  /*5be0*/  @!P2 R2UR UR4, R4 ;  /* 0x000000000404a2ca */ /* 0x000fe800000e0000 */
[----:B------:R-:W-:Y:S11]  /*5bf0*/  @!P2 R2UR UR5, R5 ;  /* 0x000000000505a2ca */ /* 0x000ff600000e0000 */
[----:B------:R-:W-:Y:S02]  /*5c00*/  @!UPT UIADD3 URZ, UPT, UPT, URZ, URZ, URZ ;  /* 0x000000fffffff290 */ /* 0x000fe4000fffe0ff */
[----:B------:R3:W-:Y:S01]  /*5c10*/  @!UP0 UTMALDG.5D.IM2COL [UR8], [UR4], UR6 ;  /* 0x00000008040083b4 */ /* 0x0007e20008060006 */
[----:B------:R3:W-:Y:S01]  /*5c20*/  @!P2 SYNCS.ARRIVE.TRANS64.RED.A0TR RZ, [UR22+0x108], R3 ;  /* 0x00010803ffffa9a7 */ /* 0x0007e20008300416 */
[----:B------:R-:W-:Y:S01]  /*5c30*/  SYNCS.ARRIVE.TRANS64.RED.A1T0 RZ, [UR44], RZ ;  /* 0x000000ffffff79a7 */ /* 0x000fe2000810042c */
[----:B------:R-:W-:Y:S05]  /*5c40*/  BRA.U UP2, `(.L_x_100) ;  /* 0xfffffff102d47547 */ /* 0x000fea000b83ffff */
[----:B---3--:R-:W-:-:S04]  /*5c50*/  SHF.L.U32 R3, R10, 0x1f, RZ ;  /* 0x0000001f0a037819 */ /* 0x008fc800000006ff */
[----:B------:R-:W1:Y:S02]  /*5c60*/  SYNCS.PHASECHK.TRANS64.TRYWAIT P0, [UR22+0x110], R3 ;  /* 0x00011003ff0075a7 */ /* 0x000e640008001116 */
[----:B-1----:R-:W-:Y:S05]  /*5c70*/  @!P0 BRA `(.L_x_101) ;  /* 0x0000004c00208947 */ /* 0x002fea0003800000 */
.L_x_187:
[----:B-1----:R-:W-:-:S07]  /*5c80*/  MOV R0, UR22 ;  /* 0x0000001600007c02 */ /* 0x002fce0008000f00 */
.L_x_102:
[----:B-1----:R-:W-:-:S04]  /*5c90*/  SHF.L.U32 R3, R10, 0x1f, RZ ;  /* 0x0000001f0a037819 */ /* 0x002fc800000006ff */
[----:B------:R1:W3:Y:S03]  /*5ca0*/  SYNCS.PHASECHK.TRANS64.TRYWAIT P0, [R0+URZ+0x118], R3 ;  /* 0x00011803000075a7 */ /* 0x0002e600080011ff */
[----:B---3--:R-:W-:Y:S05]  /*5cb0*/  @!P0 NANOSLEEP.SYNCS 0x989680 ;  /* 0x009896800000895d */ /* 0x008fea0003900000 */
[----:B------:R-:W3:Y:S02]  /*5cc0*/  @!P0 SYNCS.PHASECHK.TRANS64 P0, [R0+URZ+0x118], R3 ;  /* 0x00011803000085a7 */ /* 0x000ee400080010ff */
[----:B--23--:R-:W-:Y:S05]  /*5cd0*/  @P0 EXIT ;  /* 0x000000000000094d */ /* 0x00cfea0003800000 */
[----:B------:R-:W-:Y:S05]  /*5ce0*/  BRA `(.L_x_102) ;  /* 0xfffffffc00e87947 */ /* 0x000fea000383ffff */
.L_x_91:
[----:B------:R-:W-:-:S06]  /*5cf0*/  UISETP.GE.AND UP0, UPT, UR18, 0x4, UPT ;  /* 0x000000041200788c */ /* 0x000fcc000bf06270 */
[----:B------:R-:W-:-:S13]  /*5d00*/  PLOP3.LUT P0, PT, PT, PT, UP0, 0x80, 0x8 ;  /* 0x000000000008781c */ /* 0x000fda0003f0f008 */
[----:B-1----:R-:W-:Y:S05]  /*5d10*/  @!P0 EXIT ;  /* 0x000000000000894d */ /* 0x002fea0003800000 */
[----:B------:R-:W-:Y:S01]  /*5d20*/  BAR.SYNC.DEFER_BLOCKING 0x6, 0xa0 ;  /* 0x0182800000007b1d */ /* 0x000fe20000010000 */
[C---:B------:R-:W-:Y:S01]  /*5d30*/  IMAD.SHL.U32 R4, R164.reuse, 0x40, RZ ;  /* 0x00000040a4047824 */ /* 0x040fe200078e00ff */
[C---:B------:R-:W-:Y:S01]  /*5d40*/  SHF.L.U32 R69, R164.reuse, 0x10, RZ ;  /* 0x00000010a4457819 */ /* 0x040fe200000006ff */
[C---:B------:R-:W-:Y:S01]  /*5d50*/  IMAD.SHL.U32 R163, R164.reuse, 0x8, RZ ;  /* 0x00000008a4a37824 */ /* 0x040fe200078e00ff */
[----:B------:R-:W-:Y:S01]  /*5d60*/  LOP3.LUT R166, R164, 0x60, RZ, 0xc0, !PT ;  /* 0x00000060a4a67812 */ /* 0x000fe200078ec0ff */
[----:B------:R-:W-:Y:S01]  /*5d70*/  HFMA2 R162, -RZ, RZ, 0, 0 ;  /* 0x00000000ffa27431 */ /* 0x000fe200000001ff */
[----:B------:R-:W-:Y:S01]  /*5d80*/  UMOV UR50, 0x400 ;  /* 0x0000040000327882 */ /* 0x000fe20000000000 */
[----:B------:R-:W1:Y:S01]  /*5d90*/  LDCU.64 UR4, c[0x0][0x990] ;  /* 0x00013200ff0477ac */ /* 0x000e620008000a00 */
[----:B------:R-:W2:Y:S01]  /*5da0*/  LDC.64 R154, c[0x0][0x9b0] ;  /* 0x00026c00ff9a7b82 */ /* 0x000ea20000000a00 */
[----:B------:R-:W-:Y:S01]  /*5db0*/  LOP3.LUT R6, R4, 0x180, RZ, 0xc0, !PT ;  /* 0x0000018004067812 */ /* 0x000fe200078ec0ff */
[----:B------:R-:W-:Y:S01]  /*5dc0*/  IMAD.MOV.U32 R68, RZ, RZ, RZ ;  /* 0x000000ffff447224 */ /* 0x000fe200078e00ff */
[----:B------:R-:W-:Y:S01]  /*5dd0*/  ULEA UR50, UR45, UR50, 0x18 ;  /* 0x000000322d327291 */ /* 0x000fe2000f8ec0ff */
[----:B------:R-:W-:-:S02]  /*5de0*/  LOP3.LUT R165, R164, 0x2, RZ, 0xc0, !PT ;  /* 0x00000002a4a57812 */ /* 0x000fc400078ec0ff */
[----:B------:R-:W-:Y:S02]  /*5df0*/  CS2R R160, SRZ ;  /* 0x0000000000a07805 */ /* 0x000fe4000001ff00 */
[----:B------:R-:W-:Y:S01]  /*5e00*/  LOP3.LUT R163, R6, 0x30, R163, 0xf8, !PT ;  /* 0x0000003006a37812 */ /* 0x000fe200078ef8a3 */
[----:B------:R-:W-:Y:S01]  /*5e10*/  IMAD.MOV.U32 R135, RZ, RZ, RZ ;  /* 0x000000ffff877224 */ /* 0x000fe200078e00ff */
[----:B------:R-:W3:Y:S01]  /*5e20*/  LDC.64 R152, c[0x0][0x9a8] ;  /* 0x00026a00ff987b82 */ /* 0x000ee20000000a00 */
[----:B------:R-:W-:Y:S01]  /*5e30*/  LOP3.LUT R164, R164, 0x4, RZ, 0xc0, !PT ;  /* 0x00000004a4a47812 */ /* 0x000fe200078ec0ff */
[----:B------:R-:W-:Y:S01]  /*5e40*/  IMAD.MOV R179, RZ, RZ, -R165 ;  /* 0x000000ffffb37224 */ /* 0x000fe200078e0aa5 */
[----:B------:R-:W-:Y:S01]  /*5e50*/  LOP3.LUT R163, R163, 0x1e40, R4, 0xf8, !PT ;  /* 0x00001e40a3a37812 */ /* 0x000fe200078ef804 */
[----:B------:R-:W4:Y:S01]  /*5e60*/  LDCU UR61, c[0x0][0x370] ;  /* 0x00006e00ff3d77ac */ /* 0x000f220008000800 */
[----:B------:R-:W-:Y:S01]  /*5e70*/  LOP3.LUT R69, R69, 0x600000, RZ, 0xc0, !PT ;  /* 0x0060000045457812 */ /* 0x000fe200078ec0ff */
[----:B------:R-:W-:Y:S01]  /*5e80*/  IMAD.MOV R178, RZ, RZ, -R164 ;  /* 0x000000ffffb27224 */ /* 0x000fe200078e0aa4 */
[----:B------:R-:W-:Y:S01]  /*5e90*/  IADD3 R181, PT, PT, R163, UR50, RZ ;  /* 0x00000032a3b57c10 */ /* 0x000fe2000fffe0ff */
[----:B------:R-:W4:Y:S01]  /*5ea0*/  LDS R2, [UR50+0x180] ;  /* 0x00018032ff027984 */ /* 0x000f220008000800 */
[----:B-1----:R-:W-:Y:S01]  /*5eb0*/  IMAD.U32 R170, RZ, RZ, UR4 ;  /* 0x00000004ffaa7e24 */ /* 0x002fe2000f8e00ff */
[----:B------:R-:W-:Y:S01]  /*5ec0*/  IADD3 R180, PT, PT, -R164, 0x2, RZ ;  /* 0x00000002a4b47810 */ /* 0x000fe20007ffe1ff */
[----:B------:R-:W-:Y:S01]  /*5ed0*/  IMAD.U32 R169, RZ, RZ, UR5 ;  /* 0x00000005ffa97e24 */ /* 0x000fe2000f8e00ff */
[----:B------:R-:W1:Y:S01]  /*5ee0*/  LDCU.128 UR4, c[0x0][0xb80] ;  /* 0x00017000ff0477ac */ /* 0x000e620008000c00 */
[----:B------:R-:W-:Y:S01]  /*5ef0*/  VIADD R181, R181, 0x200 ;  /* 0x00000200b5b57836 */ /* 0x000fe20000000000 */
[----:B------:R-:W2:Y:S01]  /*5f00*/  LDCU UR48, c[0x0][0xc0c] ;  /* 0x00018180ff3077ac */ /* 0x000ea20008000800 */
[----:B------:R-:W2:Y:S01]  /*5f10*/  LDCU UR38, c[0x0][0xc30] ;  /* 0x00018600ff2677ac */ /* 0x000ea20008000800 */
[----:B------:R-:W2:Y:S01]  /*5f20*/  LDCU.64 UR54, c[0x0][0x988] ;  /* 0x00013100ff3677ac */ /* 0x000ea20008000a00 */
[----:B------:R-:W2:Y:S01]  /*5f30*/  LDCU.64 UR46, c[0x0][0xc28] ;  /* 0x00018500ff2e77ac */ /* 0x000ea20008000a00 */
[----:B-1----:R-:W-:Y:S01]  /*5f40*/  IMAD.U32 R174, RZ, RZ, UR4 ;  /* 0x00000004ffae7e24 */ /* 0x002fe2000f8e00ff */
[----:B------:R-:W-:Y:S01]  /*5f50*/  MOV R172, UR6 ;  /* 0x0000000600ac7c02 */ /* 0x000fe20008000f00 */
[----:B------:R-:W-:Y:S01]  /*5f60*/  UIADD3 UR4, UPT, UPT, UR50, 0x4200, URZ ;  /* 0x0000420032047890 */ /* 0x000fe2000fffe0ff */
[----:B------:R-:W-:Y:S01]  /*5f70*/  IMAD.U32 R173, RZ, RZ, UR5 ;  /* 0x00000005ffad7e24 */ /* 0x000fe2000f8e00ff */
[----:B------:R-:W1:Y:S01]  /*5f80*/  LDCU.128 UR56, c[0x0][0xc10] ;  /* 0x00018200ff3877ac */ /* 0x000e620008000c00 */
[----:B------:R-:W-:-:S03]  /*5f90*/  IMAD.U32 R171, RZ, RZ, UR7 ;  /* 0x00000007ffab7e24 */ /* 0x000fc6000f8e00ff */
[----:B------:R-:W-:Y:S01]  /*5fa0*/  MOV R182, UR4 ;  /* 0x0000000400b67c02 */ /* 0x000fe20008000f00 */
[----:B------:R-:W1:Y:S01]  /*5fb0*/  LDCU UR60, c[0x0][0x374] ;  /* 0x00006e80ff3c77ac */ /* 0x000e620008000800 */
[----:B------:R-:W-:Y:S01]  /*5fc0*/  UIADD3 UR63, UPT, UPT, UR50, 0x200, URZ ;  /* 0x00000200323f7890 */ /* 0x000fe2000fffe0ff */
[C---:B----4-:R-:W-:Y:S01]  /*5fd0*/  VIADD R3, R2.reuse, 0x80 ;  /* 0x0000008002037836 */ /* 0x050fe20000000000 */
[----:B------:R-:W-:-:S04]  /*5fe0*/  LOP3.LUT R2, R2, 0xffff, RZ, 0xc0, !PT ;  /* 0x0000ffff02027812 */ /* 0x000fc800078ec0ff */
[----:B------:R-:W-:-:S05]  /*5ff0*/  LOP3.LUT R3, R3, 0xffff, RZ, 0xc0, !PT ;  /* 0x0000ffff03037812 */ /* 0x000fca00078ec0ff */
[----:B-123--:R4:W-:Y:S02]  /*6000*/  STL.64 [R1], R2 ;  /* 0x0000000201007387 */ /* 0x00e9e40000100a00 */
.L_x_129:
[----:B----4-:R-:W-:Y:S04]  /*6010*/  SHF.L.U32 R3, R161, 0x1f, RZ ;  /* 0x0000001fa1037819 */ /* 0x010fe800000006ff */
[----:B-1----:R-:W1:Y:S02]  /*6020*/  SYNCS.PHASECHK.TRANS64.TRYWAIT P0, [UR50+0x130], R3 ;  /* 0x00013003ff0075a7 */ /* 0x002e640008001132 */
[----:B-1----:R-:W-:Y:S05]  /*6030*/  @!P0 BRA `(.L_x_103) ;  /* 0x0000004800488947 */ /* 0x002fea0003800000 */
.L_x_189:
[----:B------:R-:W-:Y:S01]  /*6040*/  LEA R2, R68, UR49, 0x2 ;  /* 0x0000003144027c11 */ /* 0x000fe2000f8e10ff */
        /* <DEDUP_REMOVED lines=9> */
[----:B------:R-:W-:Y:S09]  /*60e0*/  UPRMT UR4, URZ, 0x654, UR4 ;  /* 0x00000654ff047896 */ /* 0x000ff20008000004 */
[----:B---3--:R-:W-:Y:S01]  /*60f0*/  SYNCS.ARRIVE.TRANS64.RED.A1T0 RZ, [UR4], RZ ;  /* 0x000000ffffff79a7 */ /* 0x008fe20008100404 */
[----:B------:R-:W5:Y:S01]  /*6100*/  LDL R2, [R2] ;  /* 0x0000000002027983 */ /* 0x000f620000100800 */
[----:B--2---:R-:W-:Y:S11]  /*6110*/  LOP3.LUT P0, RZ, R6, 0x1, RZ, 0xc0, !PT ;  /* 0x0000000106ff7812 */ /* 0x004ff6000780c0ff */
[----:B------:R-:W-:Y:S02]  /*6120*/  @!UPT UIADD3 URZ, UPT, UPT, URZ, URZ, URZ ;  /* 0x000000fffffff290 */ /* 0x000fe4000fffe0ff */
[----:B------:R-:W-:Y:S01]  /*6130*/  VOTEU.ANY UP1, P0 ;  /* 0x0000000000ff7886 */ /* 0x000fe20000020100 */
[----:B------:R-:W-:Y:S01]  /*6140*/  PLOP3.LUT P0, PT, PT, PT, UP1, 0x80, 0x8 ;  /* 0x000000000008781c */ /* 0x000fe20003f0f018 */
[----:B------:R-:W-:Y:S11]  /*6150*/  UP2UR UR53, UPR, URZ, 0x2 ;  /* 0x00000002ff357883 */ /* 0x000ff60008000000 */
[----:B------:R-:W-:Y:S01]  /*6160*/  @!UPT UIADD3 URZ, UPT, UPT, URZ, URZ, URZ ;  /* 0x000000fffffff290 */ /* 0x000fe2000fffe0ff */
[----:B-1----:R-:W-:Y:S02]  /*6170*/  @P0 MOV R3, R4 ;  /* 0x0000000400030202 */ /* 0x002fe40000000f00 */
[----:B------:R-:W-:Y:S02]  /*6180*/  @P0 LOP3.LUT R0, R5, 0xffff, RZ, 0xc0, !PT ;  /* 0x0000ffff05000812 */ /* 0x000fe400078ec0ff */
[----:B------:R-:W-:Y:S02]  /*6190*/  @P0 R2UR UR5, R3 ;  /* 0x00000000030502ca */ /* 0x000fe400000e0000 */
[----:B------:R-:W-:Y:S11]  /*61a0*/  @P0 R2UR UR4, R0 ;  /* 0x00000000000402ca */ /* 0x000ff600000e0000 */
[----:B------:R-:W-:Y:S02]  /*61b0*/  @UP1 UMOV UR37, UR5 ;  /* 0x0000000500251c82 */ /* 0x000fe40008000000 */
[----:B------:R-:W-:Y:S01]  /*61c0*/  @UP1 UMOV UR36, UR4 ;  /* 0x0000000400241c82 */ /* 0x000fe20008000000 */
[----:B------:R-:W-:Y:S05]  /*61d0*/  BRA.U !UP0, `(.L_x_104) ;  /* 0x0000000108cc7547 */ /* 0x000fea000b800000 */
[----:B------:R-:W1:Y:S01]  /*61e0*/  LDCU UR9, c[0x0][0xc20] ;  /* 0x00018400ff0977ac */ /* 0x000e620008000800 */
[----:B------:R-:W-:Y:S02]  /*61f0*/  UIMAD.WIDE.U32 UR4, UR60, UR59, URZ ;  /* 0x0000003b3c0472a5 */ /* 0x000fe4000f8e00ff */
[----:B------:R-:W-:Y:S02]  /*6200*/  UIMAD.WIDE.U32 UR6, UR61, UR56, URZ ;  /* 0x000000383d0672a5 */ /* 0x000fe4000f8e00ff */
[----:B------:R-:W-:Y:S02]  /*6210*/  UIMAD.WIDE.U32 UR10, UR36, UR59, URZ ;  /* 0x0000003b240a72a5 */ /* 0x000fe4000f8e00ff */
[----:B------:R-:W-:Y:S02]  /*6220*/  UISETP.NE.AND UP0, UPT, UR58, 0x1, UPT ;  /* 0x000000013a00788c */ /* 0x000fe4000bf05270 */
[----:B------:R-:W-:Y:S02]  /*6230*/  UISETP.NE.AND UP1, UPT, UR48, 0x1, UPT ;  /* 0x000000013000788c */ /* 0x000fe4000bf25270 */
[----:B------:R-:W-:Y:S02]  /*6240*/  UISETP.NE.AND UP2, UPT, UR39, 0x1, UPT ;  /* 0x000000012700788c */ /* 0x000fe4000bf45270 */
[----:B------:R-:W-:Y:S01]  /*6250*/  UIMAD.WIDE.U32 UR12, UR37, UR56, URZ ;  /* 0x00000038250c72a5 */ /* 0x000fe2000f8e00ff */
[----:B------:R-:W-:Y:S01]  /*6260*/  UMOV UR4, UR5 ;  /* 0x0000000500047c82 */ /* 0x000fe20008000000 */
[----:B------:R-:W-:Y:S01]  /*6270*/  UMOV UR6, UR11 ;  /* 0x0000000b00067c82 */ /* 0x000fe20008000000 */
[----:B-1----:R-:W-:Y:S03]  /*6280*/  USHF.R.U32.HI UR8, URZ, UR9, UR4 ;  /* 0x00000009ff087299 */ /* 0x002fe60008011604 */
[----:B------:R-:W-:Y:S02]  /*6290*/  UMOV UR4, UR7 ;  /* 0x0000000700047c82 */ /* 0x000fe40008000000 */
[----:B------:R-:W-:Y:S02]  /*62a0*/  USHF.R.U32.HI UR5, URZ, UR57, UR4 ;  /* 0x00000039ff057299 */ /* 0x000fe40008011604 */
[----:B------:R-:W-:Y:S02]  /*62b0*/  USEL UR4, UR60, UR8, !UP0 ;  /* 0x000000083c047287 */ /* 0x000fe4000c000000 */
[----:B------:R-:W-:Y:S02]  /*62c0*/  USHF.R.U32.HI UR8, URZ, UR9, UR6 ;  /* 0x00000009ff087299 */ /* 0x000fe40008011606 */
[----:B------:R-:W-:Y:S02]  /*62d0*/  UIMAD.WIDE.U32 UR6, UR4, UR46, URZ ;  /* 0x0000002e040672a5 */ /* 0x000fe4000f8e00ff */
[----:B------:R-:W-:Y:S02]  /*62e0*/  USEL UR9, UR61, UR5, !UP1 ;  /* 0x000000053d097287 */ /* 0x000fe4000c800000 */
[----:B------:R-:W-:Y:S02]  /*62f0*/  USEL UR8, UR36, UR8, !UP0 ;  /* 0x0000000824087287 */ /* 0x000fe4000c000000 */
[----:B------:R-:W-:Y:S01]  /*6300*/  UIMAD.WIDE.U32 UR10, UR9, UR46, URZ ;  /* 0x0000002e090a72a5 */ /* 0x000fe2000f8e00ff */
[----:B------:R-:W-:Y:S01]  /*6310*/  UMOV UR6, UR7 ;  /* 0x0000000700067c82 */ /* 0x000fe20008000000 */
[----:B------:R-:W-:Y:S01]  /*6320*/  UMOV UR5, UR13 ;  /* 0x0000000d00057c82 */ /* 0x000fe20008000000 */
[----:B------:R-:W-:Y:S02]  /*6330*/  @UP2 USHF.R.U32.HI UR4, URZ, UR47, UR6 ;  /* 0x0000002fff042299 */ /* 0x000fe40008011606 */
[----:B------:R-:W-:Y:S02]  /*6340*/  USHF.R.U32.HI UR5, URZ, UR57, UR5 ;  /* 0x00000039ff057299 */ /* 0x000fe40008011605 */
[----:B------:R-:W-:Y:S02]  /*6350*/  UIMAD UR4, UR39, UR4, URZ ;  /* 0x00000004270472a4 */ /* 0x000fe4000f8e02ff */
[----:B------:R-:W-:Y:S02]  /*6360*/  USEL UR5, UR37, UR5, !UP1 ;  /* 0x0000000525057287 */ /* 0x000fe4000c800000 */
[----:B------:R-:W-:Y:S01]  /*6370*/  UISETP.GE.AND UP0, UPT, UR8, UR4, UPT ;  /* 0x000000040800728c */ /* 0x000fe2000bf06270 */
[----:B------:R-:W-:Y:S01]  /*6380*/  UMOV UR6, UR11 ;  /* 0x0000000b00067c82 */ /* 0x000fe20008000000 */
[----:B------:R-:W-:Y:S02]  /*6390*/  UIMAD.WIDE.U32 UR10, UR8, UR46, URZ ;  /* 0x0000002e080a72a5 */ /* 0x000fe4000f8e00ff */
[----:B------:R-:W-:Y:S04]  /*63a0*/  @UP2 USHF.R.U32.HI UR9, URZ, UR47, UR6 ;  /* 0x0000002fff092299 */ /* 0x000fe80008011606 */
[----:B------:R-:W-:Y:S01]  /*63b0*/  UIMAD UR6, UR39, UR9, URZ ;  /* 0x00000009270672a4 */ /* 0x000fe2000f8e02ff */
[----:B------:R-:W-:Y:S03]  /*63c0*/  UMOV UR4, UR11 ;  /* 0x0000000b00047c82 */ /* 0x000fe60008000000 */
[----:B------:R-:W-:Y:S02]  /*63d0*/  UISETP.GE.OR UP0, UPT, UR5, UR6, UP0 ;  /* 0x000000060500728c */ /* 0x000fe40008706670 */
[----:B------:R-:W-:Y:S02]  /*63e0*/  USHF.R.U32.HI UR4, URZ, UR47, UR4 ;  /* 0x0000002fff047299 */ /* 0x000fe40008011604 */
[----:B------:R-:W-:Y:S02]  /*63f0*/  UIMAD.WIDE.U32 UR6, UR5, UR46, URZ ;  /* 0x0000002e050672a5 */ /* 0x000fe4000f8e00ff */
[----:B------:R-:W-:Y:S02]  /*6400*/  USEL UR11, UR8, UR4, !UP2 ;  /* 0x00000004080b7287 */ /* 0x000fe4000d000000 */
[----:B------:R-:W-:Y:S02]  /*6410*/  UIADD3 UR6, UPT, UPT, -UR5, URZ, URZ ;  /* 0x000000ff05067290 */ /* 0x000fe4000fffe1ff */
[----:B------:R-:W-:Y:S02]  /*6420*/  UIADD3 UR10, UPT, UPT, -UR11, URZ, URZ ;  /* 0x000000ff0b0a7290 */ /* 0x000fe4000fffe1ff */
[----:B------:R-:W-:Y:S02]  /*6430*/  UIMAD UR6, UR48, UR6, UR37 ;  /* 0x00000006300672a4 */ /* 0x000fe4000f8e0225 */
[----:B------:R-:W-:Y:S01]  /*6440*/  UIMAD UR10, UR39, UR10, UR8 ;  /* 0x0000000a270a72a4 */ /* 0x000fe2000f8e0208 */
[----:B------:R-:W-:Y:S01]  /*6450*/  @!UP0 UMOV UR4, UR7 ;  /* 0x0000000700048c82 */ /* 0x000fe20008000000 */
[----:B------:R-:W-:Y:S02]  /*6460*/  UIADD3 UR7, UPT, UPT, -UR8, URZ, URZ ;  /* 0x000000ff08077290 */ /* 0x000fe4000fffe1ff */
[----:B------:R-:W-:Y:S04]  /*6470*/  @!UP0 USHF.R.U32.HI UR4, URZ, UR47, UR4 ;  /* 0x0000002fff048299 */ /* 0x000fe80008011604 */
[----:B------:R-:W-:Y:S04]  /*6480*/  @!UP0 USEL UR4, UR5, UR4, !UP2 ;  /* 0x0000000405048287 */ /* 0x000fe8000d000000 */
[----:B------:R-:W-:Y:S02]  /*6490*/  @!UP0 UIMAD UR9, UR9, UR10, UR4 ;  /* 0x0000000a090982a4 */ /* 0x000fe4000f8e0204 */
[----:B------:R-:W-:Y:S02]  /*64a0*/  @!UP0 UIADD3 UR10, UPT, UPT, UR11, -UR4, URZ ;  /* 0x800000040b0a8290 */ /* 0x000fe4000fffe0ff */
[----:B------:R-:W-:Y:S02]  /*64b0*/  UIMAD UR4, UR58, UR7, UR36 ;  /* 0x000000073a0472a4 */ /* 0x000fe4000f8e0224 */
[----:B------:R-:W-:Y:S03]  /*64c0*/  @!UP0 UIMAD UR8, UR10, UR39, UR5 ;  /* 0x000000270a0882a4 */ /* 0x000fe6000f8e0205 */
[----:B------:R-:W-:Y:S02]  /*64d0*/  @!UP0 UMOV UR5, UR9 ;  /* 0x0000000900058c82 */ /* 0x000fe40008000000 */
[----:B------:R-:W-:Y:S02]  /*64e0*/  UIMAD UR37, UR5, UR48, UR6 ;  /* 0x00000030052572a4 */ /* 0x000fe4000f8e0206 */
[----:B------:R-:W-:Y:S11]  /*64f0*/  UIMAD UR36, UR8, UR58, UR4 ;  /* 0x0000003a082472a4 */ /* 0x000ff6000f8e0204 */
[----:B------:R-:W-:Y:S01]  /*6500*/  @!UPT UIADD3 URZ, UPT, UPT, URZ, URZ, URZ ;  /* 0x000000fffffff290 */ /* 0x000fe2000fffe0ff */
.L_x_104:
[----:B------:R-:W-:Y:S01]  /*6510*/  UISETP.NE.AND UP0, UPT, UR38, 0x1, UPT ;  /* 0x000000012600788c */ /* 0x000fe2000bf05270 */
[----:B------:R-:W-:Y:S01]  /*6520*/  @P0 SHF.R.U32.HI R4, RZ, 0x10, R5 ;  /* 0x00000010ff040819 */ /* 0x000fe20000011605 */
[----:B------:R-:W-:Y:S03]  /*6530*/  USHF.L.U32 UR41, UR24, 0x7, URZ ;  /* 0x0000000718297899 */ /* 0x000fe600080006ff */
[----:B------:R-:W-:Y:S06]  /*6540*/  @P0 R2UR UR62, R4 ;  /* 0x00000000043e02ca */ /* 0x000fec00000e0000 */
[----:B------:R-:W1:Y:S01]  /*6550*/  @!UP0 LDCU.128 UR12, c[0x0][0xc10] ;  /* 0x00018200ff0c87ac */ /* 0x000e620008000c00 */
[----:B------:R-:W2:Y:S01]  /*6560*/  @!UP0 LDCU UR5, c[0x0][0xc0c] ;  /* 0x00018180ff0587ac */ /* 0x000ea20008000800 */
[----:B------:R-:W3:Y:S01]  /*6570*/  @!UP0 LDCU UR10, c[0x0][0xc20] ;  /* 0x00018400ff0a87ac */ /* 0x000ee20008000800 */
[----:B-1----:R-:W-:Y:S02]  /*6580*/  UIMAD.WIDE.U32 UR8, UR37, UR12, URZ ;  /* 0x0000000c250872a5 */ /* 0x002fe4000f8e00ff */
[----:B------:R-:W-:Y:S02]  /*6590*/  UIMAD.WIDE.U32 UR6, UR36, UR15, URZ ;  /* 0x0000000f240672a5 */ /* 0x000fe4000f8e00ff */
[----:B------:R-:W-:Y:S03]  /*65a0*/  @!UP0 UISETP.NE.AND UP1, UPT, UR14, 0x1, UPT ;  /* 0x000000010e00888c */ /* 0x000fe6000bf25270 */
[----:B------:R-:W-:Y:S01]  /*65b0*/  @!UP0 UMOV UR4, UR9 ;  /* 0x0000000900048c82 */ /* 0x000fe20008000000 */
[----:B--2---:R-:W-:Y:S02]  /*65c0*/  @!UP0 UISETP.NE.AND UP2, UPT, UR5, 0x1, UPT ;  /* 0x000000010500888c */ /* 0x004fe4000bf45270 */
[----:B------:R-:W-:Y:S01]  /*65d0*/  @!UP0 USHF.R.U32.HI UR4, URZ, UR13, UR4 ;  /* 0x0000000dff048299 */ /* 0x000fe20008011604 */
[----:B------:R-:W-:Y:S02]  /*65e0*/  @!UP0 UMOV UR6, UR7 ;  /* 0x0000000700068c82 */ /* 0x000fe40008000000 */
[----:B---3--:R-:W-:Y:S02]  /*65f0*/  @!UP0 USHF.R.U32.HI UR6, URZ, UR10, UR6 ;  /* 0x0000000aff068299 */ /* 0x008fe40008011606 */
[----:B------:R-:W-:Y:S02]  /*6600*/  @!UP0 USEL UR7, UR37, UR4, !UP2 ;  /* 0x0000000425078287 */ /* 0x000fe4000d000000 */
[----:B------:R-:W-:Y:S04]  /*6610*/  @!UP0 USEL UR6, UR36, UR6, !UP1 ;  /* 0x0000000624068287 */ /* 0x000fe8000c800000 */
[----:B------:R-:W-:Y:S02]  /*6620*/  @!UP0 UIADD3 UR4, UPT, UPT, -UR7, UR6, URZ ;  /* 0x0000000607048290 */ /* 0x000fe4000fffe1ff */
[----:B------:R-:W-:Y:S02]  /*6630*/  @!UP0 UIADD3 UR6, UPT, UPT, UR7, -UR6, URZ ;  /* 0x8000000607068290 */ /* 0x000fe4000fffe0ff */
[----:B------:R-:W-:Y:S02]  /*6640*/  @!UP0 UIMAD UR37, UR4, UR5, UR37 ;  /* 0x00000005042582a4 */ /* 0x000fe4000f8e0225 */
[----:B------:R-:W-:Y:S02]  /*6650*/  @!UP0 UIMAD UR36, UR6, UR14, UR36 ;  /* 0x0000000e062482a4 */ /* 0x000fe4000f8e0224 */
[----:B------:R-:W-:Y:S09]  /*6660*/  ULOP3.LUT UP0, URZ, UR63, 0x1b0, URZ, 0xc0, !UPT ;  /* 0x000001b03fff7892 */ /* 0x000ff2000f80c0ff */
[----:B------:R-:W-:Y:S05]  /*6670*/  BRA.U !UP0, `(.L_x_105) ;  /* 0x0000000108407547 */ /* 0x000fea000b800000 */
[----:B------:R-:W1:Y:S01]  /*6680*/  LDCU.64 UR8, c[0x4][0x80] ;  /* 0x01001000ff0877ac */ /* 0x000e620008000a00 */
[----:B------:R-:W-:Y:S01]  /*6690*/  MOV R15, 0x0 ;  /* 0x00000000000f7802 */ /* 0x000fe20000000f00 */
[----:B------:R-:W-:Y:S02]  /*66a0*/  HFMA2 R12, -RZ, RZ, 0, 5.9604644775390625e-08 ;  /* 0x00000001ff0c7431 */ /* 0x000fe400000001ff */
[----:B------:R-:W-:Y:S02]  /*66b0*/  IMAD.MOV.U32 R8, RZ, RZ, 0x70 ;  /* 0x00000070ff087424 */ /* 0x000fe400078e00ff */
[----:B------:R-:W-:Y:S01]  /*66c0*/  IMAD.MOV.U32 R13, RZ, RZ, RZ ;  /* 0x000000ffff0d7224 */ /* 0x000fe200078e00ff */
[----:B------:R-:W2:Y:S01]  /*66d0*/  LDCU.64 UR6, c[0x4][0x88] ;  /* 0x01001100ff0677ac */ /* 0x000ea20008000a00 */
[----:B------:R-:W3:Y:S01]  /*66e0*/  LDC.64 R14, c[0x4][R15] ;  /* 0x010000000f0e7b82 */ /* 0x000ee20000000a00 */
[----:B------:R-:W4:Y:S01]  /*66f0*/  LDCU.64 UR4, c[0x4][0x8] ;  /* 0x01000100ff0477ac */ /* 0x000f220008000a00 */
[----:B-1----:R-:W-:Y:S01]  /*6700*/  MOV R5, UR9 ;  /* 0x0000000900057c02 */ /* 0x002fe20008000f00 */
[----:B------:R-:W-:Y:S01]  /*6710*/  IMAD.U32 R4, RZ, RZ, UR8 ;  /* 0x00000008ff047e24 */ /* 0x000fe2000f8e00ff */
[----:B--2---:R-:W-:Y:S01]  /*6720*/  MOV R7, UR7 ;  /* 0x0000000700077c02 */ /* 0x004fe20008000f00 */
[----:B------:R-:W-:Y:S01]  /*6730*/  IMAD.U32 R6, RZ, RZ, UR6 ;  /* 0x00000006ff067e24 */ /* 0x000fe2000f8e00ff */
[----:B----4-:R-:W-:Y:S01]  /*6740*/  MOV R11, UR5 ;  /* 0x00000005000b7c02 */ /* 0x010fe20008000f00 */
[----:B------:R-:W-:Y:S02]  /*6750*/  IMAD.U32 R10, RZ, RZ, UR4 ;  /* 0x00000004ff0a7e24 */ /* 0x000fe4000f8e00ff */
[----:B------:R-:W-:Y:S07]  /*6760*/  LEPC R20, `(.L_x_105) ;  /* 0x000000001014794e */ /* 0x000fee0000000000 */
[----:B---3-5:R-:W-:Y:S05]  /*6770*/  CALL.ABS.NOINC R14 ;  /* 0x000000000e007343 */ /* 0x028fea0003c00000 */
.L_x_105:
[----:B------:R-:W-:Y:S01]  /*6780*/  LOP3.LUT P0, RZ, R182, 0x1b0, RZ, 0xc0, !PT ;  /* 0x000001b0b6ff7812 */ /* 0x000fe2000780c0ff */
[----:B------:R-:W-:Y:S11]  /*6790*/  BSSY.RECONVERGENT B6, `(.L_x_106) ;  /* 0x0000013000067945 */ /* 0x000ff60003800200 */
[----:B------:R-:W-:Y:S01]  /*67a0*/  @!UPT UIADD3 URZ, UPT, UPT, URZ, URZ, URZ ;  /* 0x000000fffffff290 */ /* 0x000fe2000fffe0ff */
[----:B------:R-:W-:Y:S05]  /*67b0*/  @!P0 BRA `(.L_x_107) ;  /* 0x0000000000408947 */ /* 0x000fea0003800000 */
        /* <DEDUP_REMOVED lines=16> */
.L_x_107:
[----:B------:R-:W-:Y:S05]  /*68c0*/  BSYNC.RECONVERGENT B6 ;  /* 0x0000000000067941 */ /* 0x000fea0003800200 */
.L_x_106:
[----:B------:R-:W-:Y:S02]  /*68d0*/  R2UR UR6, R177 ;  /* 0x00000000b10672ca */ /* 0x000fe400000e0000 */
[----:B------:R-:W-:Y:S02]  /*68e0*/  R2UR UR5, R170 ;  /* 0x00000000aa0572ca */ /* 0x000fe400000e0000 */
[----:B------:R-:W-:Y:S02]  /*68f0*/  R2UR UR4, R169 ;  /* 0x00000000a90472ca */ /* 0x000fe400000e0000 */
[----:B------:R-:W-:Y:S02]  /*6900*/  ISETP.NE.U32.AND P4, PT, R154, RZ, PT ;  /* 0x000000ff9a00720c */ /* 0x000fe40003f85070 */
[----:B------:R-:W-:Y:S02]  /*6910*/  ISETP.NE.U32.AND P2, PT, RZ, UR54, PT ;  /* 0x00000036ff007c0c */ /* 0x000fe4000bf45070 */
[----:B------:R-:W-:Y:S02]  /*6920*/  ISETP.NE.AND.EX P4, PT, R155, RZ, PT, P4 ;  /* 0x000000ff9b00720c */ /* 0x000fe40003f85340 */
[----:B------:R-:W-:Y:S01]  /*6930*/  ISETP.NE.AND.EX P2, PT, RZ, UR55, PT, P2 ;  /* 0x00000037ff007c0c */ /* 0x000fe2000bf45320 */
[----:B------:R-:W-:Y:S02]  /*6940*/  UISETP.NE.AND UP2, UPT, UR6, URZ, UPT ;  /* 0x000000ff0600728c */ /* 0x000fe4000bf45270 */
[----:B------:R-:W-:Y:S04]  /*6950*/  UISETP.NE.U32.AND UP0, UPT, UR5, URZ, UPT ;  /* 0x000000ff0500728c */ /* 0x000fe8000bf05070 */
[----:B------:R-:W-:Y:S01]  /*6960*/  UISETP.NE.AND.EX UP1, UPT, UR4, URZ, UPT, UP0 ;  /* 0x000000ff0400728c */ /* 0x000fe2000bf25300 */
[----:B------:R-:W-:Y:S01]  /*6970*/  PLOP3.LUT P1, PT, PT, PT, UP2, 0x80, 0x8 ;  /* 0x000000000008781c */ /* 0x000fe20003f2f028 */
[----:B------:R-:W-:Y:S03]  /*6980*/  UPLOP3.LUT UP0, UPT, UPT, UPT, UPT, 0x40, 0x4 ;  /* 0x000000000004789c */ /* 0x000fe60003f0e870 */
[----:B------:R-:W-:Y:S06]  /*6990*/  @UP2 UPLOP3.LUT UP0, UPT, UPT, UPT, UP1, 0x80, 0x8 ;  /* 0x000000000008289c */ /* 0x000fec0003f0f010 */
[----:B------:R-:W-:Y:S01]  /*69a0*/  PLOP3.LUT P0, PT, PT, PT, UP0, 0x80, 0x8 ;  /* 0x000000000008781c */ /* 0x000fe20003f0f008 */
[----:B------:R-:W-:Y:S01]  /*69b0*/  @!UPT UIADD3 URZ, UPT, UPT, URZ, URZ, URZ ;  /* 0x000000fffffff290 */ /* 0x000fe2000fffe0ff */
[----:B------:R-:W-:Y:S11]  /*69c0*/  BRA.U !UP1, `(.L_x_108) ;  /* 0x0000000109407547 */ /* 0x000ff6000b800000 */
[----:B------:R-:W-:Y:S01]  /*69d0*/  UISETP.NE.U32.AND UP0, UPT, UR54, URZ, UPT ;  /* 0x000000ff3600728c */ /* 0x000fe2000bf05070 */
[----:B------:R-:W-:Y:S01]  /*69e0*/  R2UR UR6, R170 ;  /* 0x00000000aa0672ca */ /* 0x000fe200000e0000 */
[----:B------:R-:W1:Y:S01]  /*69f0*/  LDCU.64 UR8, c[0x0][0x358] ;  /* 0x00006b00ff0877ac */ /* 0x000e620008000a00 */
[----:B------:R-:W-:Y:S02]  /*6a00*/  HFMA2 R167, -RZ, RZ, 0, 5.9604644775390625e-08 ;  /* 0x00000001ffa77431 */ /* 0x000fe400000001ff */
[----:B------:R-:W-:Y:S01]  /*6a10*/  IMAD.MOV.U32 R0, RZ, RZ, 0x1 ;  /* 0x00000001ff007424 */ /* 0x000fe200078e00ff */
[----:B------:R-:W-:Y:S06]  /*6a20*/  UISETP.NE.AND.EX UP0, UPT, UR55, URZ, UPT, UP0 ;  /* 0x000000ff3700728c */ /* 0x000fec000bf05300 */
[----:B------:R-:W-:Y:S05]  /*6a30*/  PLOP3.LUT P3, PT, PT, PT, UP0, 0x80, 0x8 ;  /* 0x000000000008781c */ /* 0x000fea0003f6f008 */
[----:B------:R-:W2:Y:S01]  /*6a40*/  @UP0 LDCU.64 UR4, c[0x0][0x988] ;  /* 0x00013100ff0407ac */ /* 0x000ea20008000a00 */
[----:B------:R-:W-:Y:S07]  /*6a50*/  @UP0 UIMAD UR6, UR52, UR6, URZ ;  /* 0x00000006340602a4 */ /* 0x000fee000f8e02ff */
[----:B------:R-:W-:Y:S01]  /*6a60*/  @!P3 PRMT R167, R0, 0x7610, R167 ;  /* 0x0000761000a7b816 */ /* 0x000fe200000000a7 */
[----:B--2---:R-:W-:Y:S06]  /*6a70*/  @UP0 UIMAD.WIDE UR4, UR6, 0x4, UR4 ;  /* 0x00000004060408a5 */ /* 0x004fec000f8e0204 */
[----:B------:R-:W-:Y:S02]  /*6a80*/  IMAD.U32 R4, RZ, RZ, UR4 ;  /* 0x00000004ff047e24 */ /* 0x000fe4000f8e00ff */
[----:B------:R-:W-:Y:S03]  /*6a90*/  IMAD.U32 R5, RZ, RZ, UR5 ;  /* 0x00000005ff057e24 */ /* 0x000fe6000f8e00ff */
[----:B------:R-:W2:Y:S02]  /*6aa0*/  @!UP0 LDCU UR4, c[0x0][0x980] ;  /* 0x00013000ff0487ac */ /* 0x000ea40008000800 */
[----:B-1---5:R1:W5:Y:S02]  /*6ab0*/  @P3 LDG.E R73, desc[UR8][R4.64] ;  /* 0x0000000804493981 */ /* 0x022364000c1e1900 */
[----:B-12---:R-:W-:Y:S02]  /*6ac0*/  @!P3 MOV R73, UR4 ;  /* 0x000000040049bc02 */ /* 0x006fe40008000f00 */
.L_x_108:
[----:B------:R-:W-:Y:S05]  /*6ad0*/  @!P4 BRA `(.L_x_109) ;  /* 0x000000000024c947 */ /* 0x000fea0003800000 */
[----:B------:R-:W-:Y:S01]  /*6ae0*/  ISETP.NE.U32.AND P3, PT, R152, RZ, PT ;  /* 0x000000ff9800720c */ /* 0x000fe20003f65070 */
[----:B------:R-:W1:Y:S03]  /*6af0*/  LDCU.64 UR4, c[0x0][0x358] ;  /* 0x00006b00ff0477ac */ /* 0x000e660008000a00 */
[----:B------:R-:W-:Y:S11]  /*6b00*/  ISETP.NE.AND.EX P3, PT, R153, RZ, PT, P3 ;  /* 0x000000ff9900720c */ /* 0x000ff60003f65330 */
[----:B------:R-:W-:Y:S02]  /*6b10*/  @!UPT UIADD3 URZ, UPT, UPT, URZ, URZ, URZ ;  /* 0x000000fffffff290 */ /* 0x000fe4000fffe0ff */
[----:B------:R-:W2:Y:S01]  /*6b20*/  @P3 LDC.64 R4, c[0x0][0x9a8] ;  /* 0x00026a00ff043b82 */ /* 0x000ea20000000a00 */
[----:B------:R-:W-:Y:S04]  /*6b30*/  @P3 IMAD R0, R154, UR52, RZ ;  /* 0x000000349a003c24 */ /* 0x000fe8000f8e02ff */
[----:B--2---:R-:W-:Y:S05]  /*6b40*/  @P3 IMAD.WIDE R4, R0, 0x4, R4 ;  /* 0x0000000400043825 */ /* 0x004fea00078e0204 */
[----:B-1---5:R1:W5:Y:S02]  /*6b50*/  @P3 LDG.E R70, desc[UR4][R4.64] ;  /* 0x0000000404463981 */ /* 0x022364000c1e1900 */
[----:B-1----:R-:W2:Y:S02]  /*6b60*/  @!P3 LDC R70, c[0x0][0x9a0] ;  /* 0x00026800ff46bb82 */ /* 0x002ea40000000800 */
.L_x_109:
[----:B-----5:R-:W-:Y:S01]  /*6b70*/  FSETP.NEU.AND P4, PT, R73, RZ, PT ;  /* 0x000000ff4900720b */ /* 0x020fe20003f8d000 */
[----:B------:R-:W1:Y:S01]  /*6b80*/  LDCU.128 UR12, c[0x0][0xb90] ;  /* 0x00017200ff0c77ac */ /* 0x000e620008000c00 */
[----:B------:R-:W-:Y:S01]  /*6b90*/  SEL R6, RZ, 0xffffffff, P2 ;  /* 0xffffffffff067807 */ /* 0x000fe20001000000 */
[----:B------:R-:W-:Y:S01]  /*6ba0*/  BSSY B1, `(.L_x_110) ;  /* 0x0000065000017945 */ /* 0x000fe20003800000 */
[----:B------:R-:W-:Y:S01]  /*6bb0*/  LOP3.LUT P3, RZ, R167, 0xff, RZ, 0xc0, !PT ;  /* 0x000000ffa7ff7812 */ /* 0x000fe2000786c0ff */
[----:B------:R-:W-:Y:S01]  /*6bc0*/  IMAD.MOV.U32 R195, RZ, RZ, 0x1 ;  /* 0x00000001ffc37424 */ /* 0x000fe200078e00ff */
[----:B------:R-:W-:Y:S01]  /*6bd0*/  @P1 SEL R3, RZ, 0xffffffff, P4 ;  /* 0xffffffffff031807 */ /* 0x000fe20002000000 */
[----:B------:R-:W-:Y:S01]  /*6be0*/  IMAD.IADD R71, R69, 0x1, R2 ;  /* 0x0000000145477824 */ /* 0x000fe200078e0202 */
[----:B------:R-:W-:Y:S01]  /*6bf0*/  LEA R0, R160, UR50, 0x3 ;  /* 0x00000032a0007c11 */ /* 0x000fe2000f8e18ff */
[----:B------:R-:W3:Y:S01]  /*6c00*/  LDCU UR11, c[0x0][0xba0] ;  /* 0x00017400ff0b77ac */ /* 0x000ee20008000800 */
[----:B------:R-:W-:Y:S02]  /*6c10*/  @P0 SEL R3, R6, R3, !P3 ;  /* 0x0000000306030207 */ /* 0x000fe40005800000 */
[----:B------:R-:W-:Y:S02]  /*6c20*/  CS2R R150, SRZ ;  /* 0x0000000000967805 */ /* 0x000fe4000001ff00 */
[----:B------:R-:W-:Y:S01]  /*6c30*/  LEA R187, R68, UR50, 0x3 ;  /* 0x0000003244bb7c11 */ /* 0x000fe2000f8e18ff */
[----:B------:R-:W-:Y:S01]  /*6c40*/  USHF.L.U32 UR8, UR51, 0x7, URZ ;  /* 0x0000000733087899 */ /* 0x000fe200080006ff */
[----:B------:R-:W-:Y:S02]  /*6c50*/  @P1 LOP3.LUT R3, R3, 0x1, RZ, 0xc0, !PT ;  /* 0x0000000103031812 */ /* 0x000fe400078ec0ff */
[----:B------:R-:W-:Y:S02]  /*6c60*/  CS2R R148, SRZ ;  /* 0x0000000000947805 */ /* 0x000fe4000001ff00 */
[----:B------:R-:W-:Y:S02]  /*6c70*/  SHF.L.U32 R4, R162, 0x1f, RZ ;  /* 0x0000001fa2047819 */ /* 0x000fe400000006ff */
[----:B------:R-:W-:Y:S02]  /*6c80*/  CS2R R146, SRZ ;  /* 0x0000000000927805 */ /* 0x000fe4000001ff00 */
[----:B------:R-:W-:Y:S01]  /*6c90*/  ISETP.NE.U32.OR P6, PT, R3, 0x1, !P1 ;  /* 0x000000010300780c */ /* 0x000fe20004fc5470 */
[----:B------:R-:W-:Y:S01]  /*6ca0*/  IMAD.U32 R186, RZ, RZ, UR8 ;  /* 0x00000008ffba7e24 */ /* 0x000fe2000f8e00ff */
[----:B------:R-:W-:Y:S02]  /*6cb0*/  R2UR UR4, R173 ;  /* 0x00000000ad0472ca */ /* 0x000fe400000e0000 */
[----:B------:R-:W-:Y:S02]  /*6cc0*/  CS2R R144, SRZ ;  /* 0x0000000000907805 */ /* 0x000fe4000001ff00 */
[----:B------:R-:W-:Y:S02]  /*6cd0*/  R2UR UR6, R172 ;  /* 0x00000000ac0672ca */ /* 0x000fe400000e0000 */
[----:B------:R-:W-:Y:S02]  /*6ce0*/  CS2R R142, SRZ ;  /* 0x00000000008e7805 */ /* 0x000fe4000001ff00 */
[----:B------:R-:W-:Y:S02]  /*6cf0*/  R2UR UR10, R174 ;  /* 0x00000000ae0a72ca */ /* 0x000fe400000e0000 */
[----:B------:R-:W-:Y:S02]  /*6d00*/  CS2R R140, SRZ ;  /* 0x00000000008c7805 */ /* 0x000fe4000001ff00 */
[----:B------:R-:W-:Y:S02]  /*6d10*/  R2UR UR9, R171 ;  /* 0x00000000ab0972ca */ /* 0x000fe400000e0000 */
[----:B------:R-:W-:Y:S02]  /*6d20*/  CS2R R138, SRZ ;  /* 0x00000000008a7805 */ /* 0x000fe4000001ff00 */
[----:B------:R-:W-:Y:S02]  /*6d30*/  PLOP3.LUT P2, PT, PT, PT, UP1, 0x80, 0x8 ;  /* 0x000000000008781c */ /* 0x000fe40003f4f018 */
[----:B------:R-:W-:Y:S02]  /*6d40*/  CS2R R136, SRZ ;  /* 0x0000000000887805 */ /* 0x000fe4000001ff00 */
[----:B------:R-:W-:Y:S02]  /*6d50*/  SEL R3, RZ, 0xffffffff, P4 ;  /* 0xffffffffff037807 */ /* 0x000fe40002000000 */
[----:B------:R-:W-:Y:S01]  /*6d60*/  @P6 SHF.L.U32 R7, R135, 0x1f, RZ ;  /* 0x0000001f87076819 */ /* 0x000fe200000006ff */
[----:B------:R-:W-:Y:S01]  /*6d70*/  UIMAD.WIDE.U32 UR4, UR8, UR4, URZ ;  /* 0x00000004080472a5 */ /* 0x000fe2000f8e00ff */
[----:B------:R-:W-:Y:S02]  /*6d80*/  P2R R156, PR, RZ, 0x40 ;  /* 0x00000040ff9c7803 */ /* 0x000fe40000000000 */
[----:B------:R-:W4:Y:S01]  /*6d90*/  @P6 SYNCS.PHASECHK.TRANS64.TRYWAIT P1, [R0+URZ+0x100], R7 ;  /* 0x00010007000065a7 */ /* 0x000f2200080211ff */
[----:B------:R-:W-:Y:S02]  /*6da0*/  UISETP.NE.AND UP0, UPT, UR10, 0x1, UPT ;  /* 0x000000010a00788c */ /* 0x000fe4000bf05270 */
[----:B------:R-:W-:Y:S01]  /*6db0*/  USHF.R.U32.HI UR5, URZ, UR6, UR5 ;  /* 0x00000006ff057299 */ /* 0x000fe20008011605 */
[----:B------:R-:W-:Y:S03]  /*6dc0*/  @P2 SEL R3, R6, R3, !P3 ;  /* 0x0000000306032207 */ /* 0x000fe60005800000 */
[----:B------:R-:W-:Y:S02]  /*6dd0*/  USEL UR5, UR8, UR5, !UP0 ;  /* 0x0000000508057287 */ /* 0x000fe4000c000000 */
[----:B------:R-:W-:Y:S01]  /*6de0*/  UISETP.NE.AND UP0, UPT, UR9, 0x1, UPT ;  /* 0x000000010900788c */ /* 0x000fe2000bf05270 */
[----:B------:R-:W-:Y:S03]  /*6df0*/  LOP3.LUT R3, R3, 0x1, RZ, 0xc0, !PT ;  /* 0x0000000103037812 */ /* 0x000fe600078ec0ff */
[----:B------:R-:W-:Y:S01]  /*6e00*/  IMAD R5, RZ, RZ, -UR5 ;  /* 0x80000005ff057e24 */ /* 0x000fe2000f8e02ff */
[----:B------:R-:W-:Y:S01]  /*6e10*/  ISETP.NE.U32.AND P5, PT, R3, 0x1, PT ;  /* 0x000000010300780c */ /* 0x000fe20003fa5070 */
[----:B------:R-:W-:Y:S01]  /*6e20*/  IMAD.U32 R185, RZ, RZ, UR5 ;  /* 0x00000005ffb97e24 */ /* 0x000fe2000f8e00ff */
[----:B------:R2:W2:Y:S01]  /*6e30*/  SYNCS.PHASECHK.TRANS64.TRYWAIT P0, [R187+URZ+0x140], R4 ;  /* 0x00014004bb0075a7 */ /* 0x0004a200080011ff */
[----:B-1----:R-:W-:Y:S01]  /*6e40*/  UIMAD.WIDE.U32 UR6, UR5, UR12, URZ ;  /* 0x0000000c050672a5 */ /* 0x002fe2000f8e00ff */
[----:B------:R-:W-:Y:S01]  /*6e50*/  IMAD R186, R5, UR10, R186 ;  /* 0x0000000a05ba7c24 */ /* 0x000fe2000f8e02ba */
[----:B------:R-:W-:Y:S05]  /*6e60*/  P2R R196, PR, RZ, 0x20 ;  /* 0x00000020ffc47803 */ /* 0x000fea0000000000 */
[----:B------:R-:W-:Y:S02]  /*6e70*/  UMOV UR4, UR7 ;  /* 0x0000000700047c82 */ /* 0x000fe40008000000 */
[----:B------:R-:W-:Y:S04]  /*6e80*/  USHF.R.U32.HI UR4, URZ, UR13, UR4 ;  /* 0x0000000dff047299 */ /* 0x000fe80008011604 */
[----:B------:R-:W-:Y:S02]  /*6e90*/  USEL UR4, UR5, UR4, !UP0 ;  /* 0x0000000405047287 */ /* 0x000fe4000c000000 */
[----:B------:R-:W-:Y:S02]  /*6ea0*/  UISETP.NE.AND UP0, UPT, UR14, 0x1, UPT ;  /* 0x000000010e00788c */ /* 0x000fe4000bf05270 */
[----:B------:R-:W-:Y:S02]  /*6eb0*/  UIMAD.WIDE.U32 UR6, UR4, UR15, URZ ;  /* 0x0000000f040672a5 */ /* 0x000fe4000f8e00ff */
[----:B------:R-:W-:Y:S02]  /*6ec0*/  IMAD.U32 R184, RZ, RZ, UR4 ;  /* 0x00000004ffb87e24 */ /* 0x000fe4000f8e00ff */
[----:B------:R-:W-:Y:S01]  /*6ed0*/  IMAD R8, RZ, RZ, -UR4 ;  /* 0x80000004ff087e24 */ /* 0x000fe2000f8e02ff */
[----:B------:R-:W-:Y:S01]  /*6ee0*/  PLOP3.LUT P2, PT, PT, PT, UP0, 0x80, 0x8 ;  /* 0x000000000008781c */ /* 0x000fe20003f4f008 */
[----:B------:R-:W-:Y:S01]  /*6ef0*/  IMAD.U32 R183, RZ, RZ, UR4 ;  /* 0x00000004ffb77e24 */ /* 0x000fe2000f8e00ff */
[----:B------:R-:W-:Y:S01]  /*6f00*/  UMOV UR6, UR7 ;  /* 0x0000000700067c82 */ /* 0x000fe20008000000 */
[----:B------:R-:W-:Y:S01]  /*6f10*/  IMAD R185, R8, UR9, R185 ;  /* 0x0000000908b97c24 */ /* 0x000fe2000f8e02b9 */
[----:B---3--:R-:W-:Y:S06]  /*6f20*/  USHF.R.U32.HI UR6, URZ, UR11, UR6 ;  /* 0x0000000bff067299 */ /* 0x008fec0008011606 */
[----:B------:R-:W-:Y:S05]  /*6f30*/  SEL R184, R184, UR6, !P2 ;  /* 0x00000006b8b87c07 */ /* 0x000fea000d000000 */
[----:B------:R-:W-:Y:S04]  /*6f40*/  IMAD.MOV R6, RZ, RZ, -R184 ;  /* 0x000000ffff067224 */ /* 0x000fe800078e0ab8 */
[----:B------:R-:W-:Y:S01]  /*6f50*/  IMAD R183, R6, UR14, R183 ;  /* 0x0000000e06b77c24 */ /* 0x000fe2000f8e02b7 */
[----:B----4-:R-:W-:Y:S01]  /*6f60*/  @P6 SEL R195, RZ, 0x1, !P1 ;  /* 0x00000001ffc36807 */ /* 0x010fe20004800000 */
[----:B------:R-:W-:Y:S06]  /*6f70*/  @!P6 BRA `(.L_x_111) ;  /* 0x00000000009ce947 */ /* 0x000fec0003800000 */
[----:B------:R-:W-:Y:S01]  /*6f80*/  @P5 IMAD R8, R160, 0x2000, R181 ;  /* 0x00002000a0085824 */ /* 0x000fe200078e02b5 */
[----:B------:R-:W1:Y:S01]  /*6f90*/  S2R R2, SR_CgaCtaId ;  /* 0x0000000000027919 */ /* 0x000e620000008800 */
[----:B------:R-:W-:Y:S01]  /*6fa0*/  ISETP.NE.AND P1, PT, R195, RZ, PT ;  /* 0x000000ffc300720c */ /* 0x000fe20003f25270 */
[----:B------:R-:W-:Y:S01]  /*6fb0*/  BSSY B0, `(.L_x_112) ;  /* 0x0000010000007945 */ /* 0x000fe20003800000 */
[--C-:B------:R-:W-:Y:S01]  /*6fc0*/  @P5 IMAD R7, R165, -0x10, R8.reuse ;  /* 0xfffffff0a5075824 */ /* 0x100fe200078e0208 */
[----:B------:R-:W-:Y:S01]  /*6fd0*/  CS2R R138, SRZ ;  /* 0x00000000008a7805 */ /* 0x000fe2000001ff00 */
[----:B------:R-:W-:Y:S01]  /*6fe0*/  @P5 IMAD R6, R164, -0x10, R8 ;  /* 0xfffffff0a4065824 */ /* 0x000fe200078e0208 */
[----:B------:R-:W-:Y:S01]  /*6ff0*/  CS2R R136, SRZ ;  /* 0x0000000000887805 */ /* 0x000fe2000001ff00 */
[----:B------:R-:W-:Y:S01]  /*7000*/  @P5 IMAD R5, R180, 0x10, R7 ;  /* 0x00000010b4055824 */ /* 0x000fe200078e0207 */
[----:B------:R-:W-:Y:S02]  /*7010*/  CS2R R146, SRZ ;  /* 0x0000000000927805 */ /* 0x000fe4000001ff00 */
[----:B------:R-:W-:Y:S02]  /*7020*/  CS2R R144, SRZ ;  /* 0x0000000000907805 */ /* 0x000fe4000001ff00 */
[----:B------:R-:W-:Y:S02]  /*7030*/  CS2R R142, SRZ ;  /* 0x00000000008e7805 */ /* 0x000fe4000001ff00 */
[----:B------:R-:W-:Y:S02]  /*7040*/  CS2R R140, SRZ ;  /* 0x00000000008c7805 */ /* 0x000fe4000001ff00 */
[----:B------:R-:W-:Y:S02]  /*7050*/  CS2R R150, SRZ ;  /* 0x0000000000967805 */ /* 0x000fe4000001ff00 */
[----:B------:R-:W-:Y:S01]  /*7060*/  CS2R R148, SRZ ;  /* 0x0000000000947805 */ /* 0x000fe2000001ff00 */
[----:B------:R-:W-:Y:S06]  /*7070*/  @P1 BRA `(.L_x_113) ;  /* 0x00000000000c1947 */ /* 0x000fec0003800000 */
[----:B------:R-:W-:Y:S04]  /*7080*/  SHF.L.U32 R3, R135, 0x1f, RZ ;  /* 0x0000001f87037819 */ /* 0x000fe800000006ff */
[----:B------:R-:W3:Y:S02]  /*7090*/  SYNCS.PHASECHK.TRANS64.TRYWAIT P1, [R0+URZ+0x100], R3 ;  /* 0x00010003000075a7 */ /* 0x000ee400080211ff */
[----:B---3--:R-:W-:Y:S05]  /*70a0*/  @!P1 BRA `(.L_x_114) ;  /* 0x0000003800449947 */ /* 0x008fea0003800000 */
.L_x_113:
[----:B------:R-:W-:Y:S05]  /*70b0*/  BSYNC B0 ;  /* 0x0000000000007941 */ /* 0x000fea0003800000 */
.L_x_112:
[----:B------:R-:W-:Y:S01]  /*70c0*/  ISETP.NE.AND P1, PT, R196, RZ, PT ;  /* 0x000000ffc400720c */ /* 0x000fe20003f25270 */
[----:B---3--:R-:W-:Y:S02]  /*70d0*/  VIADD R3, R0, 0x110 ;  /* 0x0000011000037836 */ /* 0x008fe40000000000 */
[----:B------:R-:W-:Y:S03]  /*70e0*/  VIADD R160, R160, 0x1 ;  /* 0x00000001a0a07836 */ /* 0x000fe60000000000 */
[----:B-1----:R-:W-:Y:S07]  /*70f0*/  PRMT R2, R2, 0x654, R3 ;  /* 0x0000065402027816 */ /* 0x002fee0000000003 */
[----:B------:R1:W3:Y:S04]  /*7100*/  @P1 LDS.128 R136, [R8] ;  /* 0x0000000008881984 */ /* 0x0002e80000000c00 */
[----:B------:R1:W4:Y:S04]  /*7110*/  @P1 LDS.128 R144, [R6+0x20] ;  /* 0x0000200006901984 */ /* 0x0003280000000c00 */
[----:B------:R1:W1:Y:S04]  /*7120*/  @P1 LDS.128 R140, [R7+0x10] ;  /* 0x00001000078c1984 */ /* 0x0002680000000c00 */
[----:B------:R1:W1:Y:S01]  /*7130*/  @P1 LDS.128 R148, [R5+0x10] ;  /* 0x0000100005941984 */ /* 0x0002620000000c00 */
[C---:B------:R-:W-:Y:S01]  /*7140*/  ISETP.NE.AND P1, PT, R160.reuse, 0x2, PT ;  /* 0x00000002a000780c */ /* 0x040fe20003f25270 */
[----:B------:R-:W-:Y:S01]  /*7150*/  @!PT LDS RZ, [RZ] ;  /* 0x00000000fffff984 */ /* 0x000fe20000000800 */
[----:B------:R-:W-:Y:S01]  /*7160*/  @!PT LDS RZ, [RZ] ;  /* 0x00000000fffff984 */ /* 0x000fe20000000800 */
[----:B------:R-:W-:Y:S01]  /*7170*/  @!PT LDS RZ, [RZ] ;  /* 0x00000000fffff984 */ /* 0x000fe20000000800 */
[----:B------:R-:W-:Y:S01]  /*7180*/  @!PT LDS RZ, [RZ] ;  /* 0x00000000fffff984 */ /* 0x000fe20000000800 */
[----:B------:R5:W-:Y:S06]  /*7190*/  MEMBAR.ALL.CTA ;  /* 0x0000000000007992 */ /* 0x000bec0000008000 */
[----:B-----5:R-:W5:Y:S01]  /*71a0*/  FENCE.VIEW.ASYNC.S ;  /* 0x00000000000073c6 */ /* 0x020f620000000000 */
[----:B------:R-:W-:Y:S02]  /*71b0*/  SEL R0, RZ, 0x1, P1 ;  /* 0x00000001ff007807 */ /* 0x000fe40000800000 */
[----:B------:R-:W-:Y:S02]  /*71c0*/  SEL R160, R160, RZ, P1 ;  /* 0x000000ffa0a07207 */ /* 0x000fe40000800000 */
[----:B------:R-:W-:Y:S01]  /*71d0*/  LOP3.LUT R135, R135, R0, RZ, 0x3c, !PT ;  /* 0x0000000087877212 */ /* 0x000fe200078e3cff */
[----:B-----5:R1:W-:Y:S06]  /*71e0*/  SYNCS.ARRIVE.TRANS64.RED.A1T0 RZ, [R2+URZ], RZ ;  /* 0x000000ff02ff79a7 */ /* 0x0203ec00081004ff */
.L_x_111:
[----:B------:R-:W-:Y:S05]  /*71f0*/  BSYNC B1 ;  /* 0x0000000000017941 */ /* 0x000fea0003800000 */
.L_x_110:
[----:B------:R-:W-:Y:S04]  /*7200*/  SHF.R.U32.HI R3, RZ, 0x15, R71 ;  /* 0x00000015ff037819 */ /* 0x000fe80000011647 */
[----:B------:R-:W-:Y:S01]  /*7210*/  LOP3.LUT P1, RZ, R3, 0x3, R168, 0x48, !PT ;  /* 0x0000000303ff7812 */ /* 0x000fe200078248a8 */
[----:B------:R-:W-:Y:S01]  /*7220*/  @!UPT UIADD3 URZ, UPT, UPT, URZ, URZ, URZ ;  /* 0x000000fffffff290 */ /* 0x000fe2000fffe0ff */
[----:B--2---:R-:W-:Y:S11]  /*7230*/  @P0 BRA `(.L_x_115) ;  /* 0x0000000000080947 */ /* 0x004ff60003800000 */
[----:B------:R-:W2:Y:S02]  /*7240*/  SYNCS.PHASECHK.TRANS64.TRYWAIT P0, [R187+URZ+0x140], R4 ;  /* 0x00014004bb0075a7 */ /* 0x000ea400080011ff */
[----:B--2---:R-:W-:Y:S05]  /*7250*/  @!P0 BRA `(.L_x_116) ;  /* 0x0000003400ec8947 */ /* 0x004fea0003800000 */
.L_x_115:
[----:B------:R-:W-:Y:S04]  /*7260*/  BSSY.RECONVERGENT B6, `(.L_x_117) ;  /* 0x0000012000067945 */ /* 0x000fe80003800200 */
[----:B------:R-:W-:Y:S05]  /*7270*/  @!P1 BRA `(.L_x_118) ;  /* 0x0000000000409947 */ /* 0x000fea0003800000 */
[----:B------:R-:W5:Y:S01]  /*7280*/  LDCU.64 UR8, c[0x4][0x70] ;  /* 0x01000e00ff0877ac */ /* 0x000f620008000a00 */
[----:B------:R-:W-:Y:S01]  /*7290*/  MOV R3, 0x0 ;  /* 0x0000000000037802 */ /* 0x000fe20000000f00 */
[----:B------:R-:W-:Y:S02]  /*72a0*/  HFMA2 R12, -RZ, RZ, 0, 5.9604644775390625e-08 ;  /* 0x00000001ff0c7431 */ /* 0x000fe400000001ff */
[----:B-1----:R-:W-:Y:S02]  /*72b0*/  IMAD.MOV.U32 R8, RZ, RZ, 0x192 ;  /* 0x00000192ff087424 */ /* 0x002fe400078e00ff */
[----:B------:R-:W-:Y:S01]  /*72c0*/  IMAD.MOV.U32 R13, RZ, RZ, RZ ;  /* 0x000000ffff0d7224 */ /* 0x000fe200078e00ff */
[----:B------:R-:W1:Y:S01]  /*72d0*/  LDCU.64 UR6, c[0x4][0x78] ;  /* 0x01000f00ff0677ac */ /* 0x000e620008000a00 */
[----:B------:R-:W3:Y:S01]  /*72e0*/  LDC.64 R2, c[0x4][R3] ;  /* 0x0100000003027b82 */ /* 0x000ee20000000a00 */
[----:B------:R-:W4:Y:S01]  /*72f0*/  LDCU.64 UR4, c[0x4][0x10] ;  /* 0x01000200ff0477ac */ /* 0x000f220008000a00 */
[----:B-----5:R-:W-:Y:S01]  /*7300*/  MOV R5, UR9 ;  /* 0x0000000900057c02 */ /* 0x020fe20008000f00 */
[----:B--2---:R-:W-:Y:S01]  /*7310*/  IMAD.U32 R4, RZ, RZ, UR8 ;  /* 0x00000008ff047e24 */ /* 0x004fe2000f8e00ff */
[----:B-1----:R-:W-:Y:S01]  /*7320*/  MOV R7, UR7 ;  /* 0x0000000700077c02 */ /* 0x002fe20008000f00 */
[----:B------:R-:W-:Y:S01]  /*7330*/  IMAD.U32 R6, RZ, RZ, UR6 ;  /* 0x00000006ff067e24 */ /* 0x000fe2000f8e00ff */
[----:B----4-:R-:W-:Y:S01]  /*7340*/  MOV R11, UR5 ;  /* 0x00000005000b7c02 */ /* 0x010fe20008000f00 */
[----:B------:R-:W-:Y:S02]  /*7350*/  IMAD.U32 R10, RZ, RZ, UR4 ;  /* 0x00000004ff0a7e24 */ /* 0x000fe4000f8e00ff */
[----:B------:R-:W-:Y:S07]  /*7360*/  LEPC R20, `(.L_x_118) ;  /* 0x000000001014794e */ /* 0x000fee0000000000 */
[----:B---3--:R-:W-:Y:S05]  /*7370*/  CALL.ABS.NOINC R2 ;  /* 0x0000000002007343 */ /* 0x008fea0003c00000 */
.L_x_118:
[----:B------:R-:W-:Y:S05]  /*7380*/  BSYNC.RECONVERGENT B6 ;  /* 0x0000000000067941 */ /* 0x000fea0003800200 */
.L_x_117:
[-C--:B---3--:R-:W-:Y:S01]  /*7390*/  F2FP.F16.E4M3.UNPACK_B R74, R136.reuse ;  /* 0x00000088ff4a723e */ /* 0x088fe200020006ff */
[----:B------:R-:W-:Y:S05]  /*73a0*/  WARPSYNC.ALL ;  /* 0x0000000000007948 */ /* 0x000fea0003800000 */
[----:B------:R-:W-:Y:S01]  /*73b0*/  R2UR UR4, R71 ;  /* 0x00000000470472ca */ /* 0x000fe200000e0000 */
[--C-:B------:R-:W-:Y:S01]  /*73c0*/  HADD2.F32 R72, -RZ, R74.reuse.H0_H0 ;  /* 0x2000004aff487230 */ /* 0x100fe20000004100 */
[----:B------:R-:W-:Y:S01]  /*73d0*/  F2FP.F16.E4M3.UNPACK_B R76, R136.H1 ;  /* 0x00000088ff4c723e */ /* 0x000fe200030006ff */
[----:B------:R-:W-:Y:S01]  /*73e0*/  HADD2.F32 R75, -RZ, R74.H1_H1 ;  /* 0x3000004aff4b7230 */ /* 0x000fe20000004100 */
[-C--:B------:R-:W-:Y:S01]  /*73f0*/  F2FP.F16.E4M3.UNPACK_B R78, R137.reuse ;  /* 0x00000089ff4e723e */ /* 0x080fe200020006ff */
[----:B------:R-:W-:Y:S01]  /*7400*/  BSSY.RECONVERGENT B0, `(.L_x_119) ;  /* 0x0000120000007945 */ /* 0x000fe20003800200 */
[----:B------:R-:W-:Y:S01]  /*7410*/  F2FP.F16.E4M3.UNPACK_B R80, R137.H1 ;  /* 0x00000089ff50723e */ /* 0x000fe200030006ff */
[--C-:B------:R-:W-:Y:S01]  /*7420*/  HADD2.F32 R74, -RZ, R76.reuse.H0_H0 ;  /* 0x2000004cff4a7230 */ /* 0x100fe20000004100 */
[-C--:B------:R-:W-:Y:S01]  /*7430*/  F2FP.F16.E4M3.UNPACK_B R82, R138.reuse ;  /* 0x0000008aff52723e */ /* 0x080fe200020006ff */
[----:B------:R-:W-:Y:S01]  /*7440*/  HADD2.F32 R76, -RZ, R76.H1_H1 ;  /* 0x3000004cff4c7230 */ /* 0x000fe20000004100 */
[----:B------:R-:W-:Y:S01]  /*7450*/  F2FP.F16.E4M3.UNPACK_B R84, R138.H1 ;  /* 0x0000008aff54723e */ /* 0x000fe200030006ff */
[--C-:B------:R-:W-:Y:S01]  /*7460*/  HADD2.F32 R77, -RZ, R78.reuse.H0_H0 ;  /* 0x2000004eff4d7230 */ /* 0x100fe20000004100 */
[-C--:B------:R-:W-:Y:S01]  /*7470*/  F2FP.F16.E4M3.UNPACK_B R86, R139.reuse ;  /* 0x0000008bff56723e */ /* 0x080fe200020006ff */
[----:B-12---:R-:W1:Y:S01]  /*7480*/  LDTM.x64 R4, tmem[UR4] ;  /* 0x00000004000479ee */ /* 0x006e620008340000 */
[----:B------:R-:W-:Y:S01]  /*7490*/  F2FP.F16.E4M3.UNPACK_B R88, R139.H1 ;  /* 0x0000008bff58723e */ /* 0x000fe200030006ff */
[----:B------:R-:W-:Y:S01]  /*74a0*/  HADD2.F32 R78, -RZ, R78.H1_H1 ;  /* 0x3000004eff4e7230 */ /* 0x000fe20000004100 */
[-C--:B------:R-:W-:Y:S01]  /*74b0*/  F2FP.F16.E4M3.UNPACK_B R90, R140.reuse ;  /* 0x0000008cff5a723e */ /* 0x080fe200020006ff */
[----:B------:R-:W-:Y:S01]  /*74c0*/  HADD2.F32 R79, -RZ, R80.H0_H0 ;  /* 0x20000050ff4f7230 */ /* 0x000fe20000004100 */
[----:B------:R-:W-:Y:S01]  /*74d0*/  F2FP.F16.E4M3.UNPACK_B R92, R140.H1 ;  /* 0x0000008cff5c723e */ /* 0x000fe200030006ff */
[--C-:B------:R-:W-:Y:S01]  /*74e0*/  HADD2.F32 R81, -RZ, R82.reuse.H0_H0 ;  /* 0x20000052ff517230 */ /* 0x100fe20000004100 */
[----:B------:R-:W-:Y:S01]  /*74f0*/  ISETP.NE.AND P6, PT, R156, RZ, PT ;  /* 0x000000ff9c00720c */ /* 0x000fe20003fc5270 */
[----:B------:R-:W-:Y:S01]  /*7500*/  HADD2.F32 R82, -RZ, R82.H1_H1 ;  /* 0x30000052ff527230 */ /* 0x000fe20000004100 */
[----:B------:R-:W-:Y:S01]  /*7510*/  SHF.L.U32 R198, R179, 0x4, RZ ;  /* 0x00000004b3c67819 */ /* 0x000fe200000006ff */
[--C-:B------:R-:W-:Y:S01]  /*7520*/  HADD2.F32 R85, -RZ, R86.reuse.H0_H0 ;  /* 0x20000056ff557230 */ /* 0x100fe20000004100 */
[----:B------:R-:W-:Y:S01]  /*7530*/  SHF.L.U32 R204, R178, 0x4, RZ ;  /* 0x00000004b2cc7819 */ /* 0x000fe200000006ff */
[----:B------:R-:W-:Y:S01]  /*7540*/  HADD2.F32 R86, -RZ, R86.H1_H1 ;  /* 0x30000056ff567230 */ /* 0x000fe20000004100 */
[C---:B------:R-:W-:Y:S01]  /*7550*/  IADD3 R192, PT, PT, R181.reuse, R198, RZ ;  /* 0x000000c6b5c07210 */ /* 0x040fe20007ffe0ff */
[--C-:B------:R-:W-:Y:S01]  /*7560*/  HADD2.F32 R89, -RZ, R90.reuse.H0_H0 ;  /* 0x2000005aff597230 */ /* 0x100fe20000004100 */
[----:B------:R-:W-:Y:S01]  /*7570*/  IADD3 R193, PT, PT, R181, R204, RZ ;  /* 0x000000ccb5c17210 */ /* 0x000fe20007ffe0ff */
[----:B------:R-:W-:Y:S01]  /*7580*/  HADD2.F32 R90, -RZ, R90.H1_H1 ;  /* 0x3000005aff5a7230 */ /* 0x000fe20000004100 */
[----:B------:R-:W-:Y:S01]  /*7590*/  SHF.L.U32 R197, R180, 0x4, RZ ;  /* 0x00000004b4c57819 */ /* 0x000fe200000006ff */
[----:B------:R-:W-:Y:S01]  /*75a0*/  HADD2.F32 R80, -RZ, R80.H1_H1 ;  /* 0x30000050ff507230 */ /* 0x000fe20000004100 */
[----:B------:R-:W-:Y:S01]  /*75b0*/  F2FP.F16.E4M3.UNPACK_B R94, R141 ;  /* 0x0000008dff5e723e */ /* 0x000fe200020006ff */
[--C-:B------:R-:W-:Y:S01]  /*75c0*/  HADD2.F32 R83, -RZ, R84.reuse.H0_H0 ;  /* 0x20000054ff537230 */ /* 0x100fe20000004100 */
[----:B------:R-:W-:Y:S01]  /*75d0*/  IADD3 R194, PT, PT, R197, R192, RZ ;  /* 0x000000c0c5c27210 */ /* 0x000fe20007ffe0ff */
[----:B------:R-:W-:Y:S01]  /*75e0*/  HADD2.F32 R84, -RZ, R84.H1_H1 ;  /* 0x30000054ff547230 */ /* 0x000fe20000004100 */
[----:B------:R-:W-:Y:S01]  /*75f0*/  F2FP.F16.E4M3.UNPACK_B R98, R142 ;  /* 0x0000008eff62723e */ /* 0x000fe200020006ff */
[C---:B-1----:R-:W-:Y:S01]  /*7600*/  FMUL R0, R70.reuse, R4 ;  /* 0x0000000446007220 */ /* 0x042fe20000400000 */
[C---:B------:R-:W-:Y:S01]  /*7610*/  FMUL R2, R70.reuse, R5 ;  /* 0x0000000546027220 */ /* 0x040fe20000400000 */
[C---:B------:R-:W-:Y:S01]  /*7620*/  FMUL R4, R70.reuse, R8 ;  /* 0x0000000846047220 */ /* 0x040fe20000400000 */
[C---:B------:R-:W-:Y:S01]  /*7630*/  FMUL R5, R70.reuse, R9 ;  /* 0x0000000946057220 */ /* 0x040fe20000400000 */
[C---:B------:R-:W-:Y:S01]  /*7640*/  FFMA R0, R73.reuse, R72, R0 ;  /* 0x0000004849007223 */ /* 0x040fe20000000000 */
[C---:B------:R-:W-:Y:S01]  /*7650*/  FFMA R2, R73.reuse, R75, R2 ;  /* 0x0000004b49027223 */ /* 0x040fe20000000002 */
[C---:B------:R-:W-:Y:S01]  /*7660*/  FMUL R8, R70.reuse, R12 ;  /* 0x0000000c46087220 */ /* 0x040fe20000400000 */
[C---:B------:R-:W-:Y:S01]  /*7670*/  FMUL R9, R70.reuse, R13 ;  /* 0x0000000d46097220 */ /* 0x040fe20000400000 */
[C---:B------:R-:W-:Y:S01]  /*7680*/  FMUL R12, R70.reuse, R16 ;  /* 0x00000010460c7220 */ /* 0x040fe20000400000 */
[C---:B------:R-:W-:Y:S01]  /*7690*/  FMUL R13, R70.reuse, R17 ;  /* 0x00000011460d7220 */ /* 0x040fe20000400000 */
[C---:B------:R-:W-:Y:S01]  /*76a0*/  FMUL R16, R70.reuse, R20 ;  /* 0x0000001446107220 */ /* 0x040fe20000400000 */
[C---:B------:R-:W-:Y:S01]  /*76b0*/  FMUL R17, R70.reuse, R21 ;  /* 0x0000001546117220 */ /* 0x040fe20000400000 */
[--C-:B------:R-:W-:Y:S02]  /*76c0*/  HADD2.F32 R93, -RZ, R94.reuse.H0_H0 ;  /* 0x2000005eff5d7230 */ /* 0x100fe40000004100 */
[C---:B------:R-:W-:Y:S01]  /*76d0*/  FMUL R20, R70.reuse, R24 ;  /* 0x0000001846147220 */ /* 0x040fe20000400000 */
[----:B------:R-:W-:Y:S02]  /*76e0*/  HADD2.F32 R94, -RZ, R94.H1_H1 ;  /* 0x3000005eff5e7230 */ /* 0x000fe40000004100 */
[C---:B------:R-:W-:Y:S01]  /*76f0*/  FMUL R21, R70.reuse, R25 ;  /* 0x0000001946157220 */ /* 0x040fe20000400000 */
[--C-:B------:R-:W-:Y:S02]  /*7700*/  HADD2.F32 R97, -RZ, R98.reuse.H0_H0 ;  /* 0x20000062ff617230 */ /* 0x100fe40000004100 */
[C---:B------:R-:W-:Y:S01]  /*7710*/  FMUL R24, R70.reuse, R28 ;  /* 0x0000001c46187220 */ /* 0x040fe20000400000 */
[----:B------:R-:W-:Y:S02]  /*7720*/  HADD2.F32 R98, -RZ, R98.H1_H1 ;  /* 0x30000062ff627230 */ /* 0x000fe40000004100 */
[C---:B------:R-:W-:Y:S01]  /*7730*/  FMUL R25, R70.reuse, R29 ;  /* 0x0000001d46197220 */ /* 0x040fe20000400000 */
[C---:B------:R-:W-:Y:S01]  /*7740*/  FMUL R28, R70.reuse, R32 ;  /* 0x00000020461c7220 */ /* 0x040fe20000400000 */
[C---:B------:R-:W-:Y:S01]  /*7750*/  FMUL R29, R70.reuse, R33 ;  /* 0x00000021461d7220 */ /* 0x040fe20000400000 */
[C---:B------:R-:W-:Y:S01]  /*7760*/  FMUL R32, R70.reuse, R36 ;  /* 0x0000002446207220 */ /* 0x040fe20000400000 */
[----:B------:R-:W-:Y:S01]  /*7770*/  F2FP.F16.E4M3.UNPACK_B R96, R141.H1 ;  /* 0x0000008dff60723e */ /* 0x000fe200030006ff */
[C---:B------:R-:W-:Y:S01]  /*7780*/  FMUL R33, R70.reuse, R37 ;  /* 0x0000002546217220 */ /* 0x040fe20000400000 */
[C---:B------:R-:W-:Y:S01]  /*7790*/  FMUL R36, R70.reuse, R40 ;  /* 0x0000002846247220 */ /* 0x040fe20000400000 */
[----:B------:R-:W-:Y:S01]  /*77a0*/  F2FP.F16.E4M3.UNPACK_B R100, R142.H1 ;  /* 0x0000008eff64723e */ /* 0x000fe200030006ff */
[C---:B------:R-:W-:Y:S01]  /*77b0*/  FMUL R37, R70.reuse, R41 ;  /* 0x0000002946257220 */ /* 0x040fe20000400000 */
[C---:B------:R-:W-:Y:S01]  /*77c0*/  FMUL R40, R70.reuse, R44 ;  /* 0x0000002c46287220 */ /* 0x040fe20000400000 */
[----:B------:R-:W-:Y:S01]  /*77d0*/  F2FP.F16.E4M3.UNPACK_B R102, R143 ;  /* 0x0000008fff66723e */ /* 0x000fe200020006ff */
[C---:B------:R-:W-:Y:S01]  /*77e0*/  FMUL R41, R70.reuse, R45 ;  /* 0x0000002d46297220 */ /* 0x040fe20000400000 */
[C---:B------:R-:W-:Y:S01]  /*77f0*/  FMUL R44, R70.reuse, R48 ;  /* 0x00000030462c7220 */ /* 0x040fe20000400000 */
[----:B------:R-:W-:Y:S01]  /*7800*/  F2FP.F16.E4M3.UNPACK_B R104, R143.H1 ;  /* 0x0000008fff68723e */ /* 0x000fe200030006ff */
[C---:B------:R-:W-:Y:S01]  /*7810*/  FMUL R45, R70.reuse, R49 ;  /* 0x00000031462d7220 */ /* 0x040fe20000400000 */
[--C-:B------:R-:W-:Y:S02]  /*7820*/  HADD2.F32 R101, -RZ, R102.reuse.H0_H0 ;  /* 0x20000066ff657230 */ /* 0x100fe40000004100 */
[C---:B------:R-:W-:Y:S01]  /*7830*/  FMUL R48, R70.reuse, R52 ;  /* 0x0000003446307220 */ /* 0x040fe20000400000 */
[----:B----4-:R-:W-:Y:S01]  /*7840*/  F2FP.F16.E4M3.UNPACK_B R106, R144 ;  /* 0x00000090ff6a723e */ /* 0x010fe200020006ff */
[----:B------:R-:W-:Y:S02]  /*7850*/  HADD2.F32 R102, -RZ, R102.H1_H1 ;  /* 0x30000066ff667230 */ /* 0x000fe40000004100 */
[C---:B------:R-:W-:Y:S01]  /*7860*/  FMUL R49, R70.reuse, R53 ;  /* 0x0000003546317220 */ /* 0x040fe20000400000 */
[C---:B------:R-:W-:Y:S01]  /*7870*/  FMUL R52, R70.reuse, R56 ;  /* 0x0000003846347220 */ /* 0x040fe20000400000 */
[----:B------:R-:W-:Y:S01]  /*7880*/  F2FP.F16.E4M3.UNPACK_B R108, R144.H1 ;  /* 0x00000090ff6c723e */ /* 0x000fe200030006ff */
[--C-:B------:R-:W-:Y:S02]  /*7890*/  HADD2.F32 R105, -RZ, R106.reuse.H0_H0 ;  /* 0x2000006aff697230 */ /* 0x100fe40000004100 */
[C---:B------:R-:W-:Y:S01]  /*78a0*/  FMUL R53, R70.reuse, R57 ;  /* 0x0000003946357220 */ /* 0x040fe20000400000 */
[----:B------:R-:W-:Y:S02]  /*78b0*/  HADD2.F32 R106, -RZ, R106.H1_H1 ;  /* 0x3000006aff6a7230 */ /* 0x000fe40000004100 */
        /* <DEDUP_REMOVED lines=8> */
[----:B------:R-:W-:Y:S01]  /*7940*/  F2FP.F16.E4M3.UNPACK_B R114, R146 ;  /* 0x00000092ff72723e */ /* 0x000fe200020006ff */
[----:B------:R-:W-:Y:S02]  /*7950*/  HADD2.F32 R110, -RZ, R110.H1_H1 ;  /* 0x3000006eff6e7230 */ /* 0x000fe40000004100 */
[C---:B------:R-:W-:Y:S01]  /*7960*/  FMUL R7, R70.reuse, R7 ;  /* 0x0000000746077220 */ /* 0x040fe20000400000 */
[C---:B------:R-:W-:Y:S01]  /*7970*/  FFMA R3, R73.reuse, R74, R3 ;  /* 0x0000004a49037223 */ /* 0x040fe20000000003 */
[----:B------:R-:W-:Y:S01]  /*7980*/  F2FP.F16.E4M3.UNPACK_B R116, R146.H1 ;  /* 0x00000092ff74723e */ /* 0x000fe200030006ff */
[--C-:B------:R-:W-:Y:S02]  /*7990*/  HADD2.F32 R113, -RZ, R114.reuse.H0_H0 ;  /* 0x20000072ff717230 */ /* 0x100fe40000004100 */
[C---:B------:R-:W-:Y:S01]  /*79a0*/  FFMA R7, R73.reuse, R76, R7 ;  /* 0x0000004c49077223 */ /* 0x040fe20000000007 */
[C---:B------:R-:W-:Y:S01]  /*79b0*/  FFMA R4, R73.reuse, R77, R4 ;  /* 0x0000004d49047223 */ /* 0x040fe20000000004 */
[----:B------:R-:W-:Y:S01]  /*79c0*/  F2FP.F16.E4M3.UNPACK_B R118, R147 ;  /* 0x00000093ff76723e */ /* 0x000fe200020006ff */
[----:B------:R-:W-:Y:S01]  /*79d0*/  FFMA R5, R73, R78, R5 ;  /* 0x0000004e49057223 */ /* 0x000fe20000000005 */
[----:B------:R-:W-:Y:S01]  /*79e0*/  HADD2.F32 R114, -RZ, R114.H1_H1 ;  /* 0x30000072ff727230 */ /* 0x000fe20000004100 */
[----:B------:R-:W-:Y:S01]  /*79f0*/  F2FP.SATFINITE.E4M3.F32.PACK_AB_MERGE_C R159, R7, R3, RZ ;  /* 0x00000003079f723e */ /* 0x000fe200048070ff */
[C---:B------:R-:W-:Y:S01]  /*7a00*/  FMUL R6, R70.reuse, R10 ;  /* 0x0000000a46067220 */ /* 0x040fe20000400000 */
[--C-:B------:R-:W-:Y:S02]  /*7a10*/  HADD2.F32 R117, -RZ, R118.reuse.H0_H0 ;  /* 0x20000076ff757230 */ /* 0x100fe40000004100 */
[----:B------:R-:W-:Y:S01]  /*7a20*/  FMUL R11, R70, R11 ;  /* 0x0000000b460b7220 */ /* 0x000fe20000400000 */
[----:B------:R-:W-:Y:S01]  /*7a30*/  F2FP.SATFINITE.E4M3.F32.PACK_AB_MERGE_C R156, R2, R0, R159 ;  /* 0x00000000029c723e */ /* 0x000fe2000480709f */
[C---:B------:R-:W-:Y:S01]  /*7a40*/  FFMA R6, R73.reuse, R79, R6 ;  /* 0x0000004f49067223 */ /* 0x040fe20000000006 */
[----:B------:R-:W-:Y:S02]  /*7a50*/  HADD2.F32 R118, -RZ, R118.H1_H1 ;  /* 0x30000076ff767230 */ /* 0x000fe40000004100 */
[C---:B------:R-:W-:Y:S01]  /*7a60*/  FFMA R11, R73.reuse, R80, R11 ;  /* 0x00000050490b7223 */ /* 0x040fe2000000000b */
[C---:B------:R-:W-:Y:S01]  /*7a70*/  FFMA R8, R73.reuse, R81, R8 ;  /* 0x0000005149087223 */ /* 0x040fe20000000008 */
[----:B------:R-:W-:Y:S01]  /*7a80*/  F2FP.F16.E4M3.UNPACK_B R120, R147.H1 ;  /* 0x00000093ff78723e */ /* 0x000fe200030006ff */
[----:B------:R-:W-:Y:S01]  /*7a90*/  FFMA R9, R73, R82, R9 ;  /* 0x0000005249097223 */ /* 0x000fe20000000009 */
[C---:B------:R-:W-:Y:S01]  /*7aa0*/  FMUL R10, R70.reuse, R14 ;  /* 0x0000000e460a7220 */ /* 0x040fe20000400000 */
[----:B------:R-:W-:Y:S01]  /*7ab0*/  F2FP.SATFINITE.E4M3.F32.PACK_AB_MERGE_C R157, R11, R6, RZ ;  /* 0x000000060b9d723e */ /* 0x000fe200048070ff */
[C---:B------:R-:W-:Y:S01]  /*7ac0*/  FMUL R15, R70.reuse, R15 ;  /* 0x0000000f460f7220 */ /* 0x040fe20000400000 */
[--C-:B------:R-:W-:Y:S02]  /*7ad0*/  HADD2.F32 R87, -RZ, R88.reuse.H0_H0 ;  /* 0x20000058ff577230 */ /* 0x100fe40000004100 */
[----:B------:R-:W-:Y:S01]  /*7ae0*/  FFMA R10, R73, R83, R10 ;  /* 0x00000053490a7223 */ /* 0x000fe2000000000a */
[----:B------:R-:W-:Y:S01]  /*7af0*/  F2FP.SATFINITE.E4M3.F32.PACK_AB_MERGE_C R157, R5, R4, R157 ;  /* 0x00000004059d723e */ /* 0x000fe2000480709d */
        /* <DEDUP_REMOVED lines=8> */
[C---:B------:R-:W-:Y:S01]  /*7b80*/  FMUL R19, R70.reuse, R19 ;  /* 0x0000001346137220 */ /* 0x040fe20000400000 */
[----:B------:R-:W-:Y:S01]  /*7b90*/  F2FP.SATFINITE.E4M3.F32.PACK_AB_MERGE_C R158, R9, R8, R158 ;  /* 0x00000008099e723e */ /* 0x000fe2000480709e */
[C---:B------:R-:W-:Y:S01]  /*7ba0*/  FFMA R14, R73.reuse, R87, R14 ;  /* 0x00000057490e7223 */ /* 0x040fe2000000000e */
[----:B------:R-:W-:Y:S02]  /*7bb0*/  HADD2.F32 R122, -RZ, R122.H1_H1 ;  /* 0x3000007aff7a7230 */ /* 0x000fe40000004100 */
[C---:B------:R-:W-:Y:S01]  /*7bc0*/  FFMA R19, R73.reuse, R88, R19 ;  /* 0x0000005849137223 */ /* 0x040fe20000000013 */
[--C-:B------:R-:W-:Y:S02]  /*7bd0*/  HADD2.F32 R91, -RZ, R92.reuse.H0_H0 ;  /* 0x2000005cff5b7230 */ /* 0x100fe40000004100 */
[C---:B------:R-:W-:Y:S01]  /*7be0*/  FFMA R16, R73.reuse, R89, R16 ;  /* 0x0000005949107223 */ /* 0x040fe20000000010 */
[----:B------:R-:W-:Y:S01]  /*7bf0*/  F2FP.F16.E4M3.UNPACK_B R124, R148.H1 ;  /* 0x00000094ff7c723e */ /* 0x000fe200030006ff */
[----:B------:R-:W-:Y:S01]  /*7c00*/  FFMA R17, R73, R90, R17 ;  /* 0x0000005a49117223 */ /* 0x000fe20000000011 */
[----:B------:R-:W-:Y:S01]  /*7c10*/  F2FP.SATFINITE.E4M3.F32.PACK_AB_MERGE_C R159, R19, R14, RZ ;  /* 0x0000000e139f723e */ /* 0x000fe200048070ff */
[----:B------:R-:W-:Y:S02]  /*7c20*/  HADD2.F32 R92, -RZ, R92.H1_H1 ;  /* 0x3000005cff5c7230 */ /* 0x000fe40000004100 */
[C---:B------:R-:W-:Y:S01]  /*7c30*/  FMUL R18, R70.reuse, R22 ;  /* 0x0000001646127220 */ /* 0x040fe20000400000 */
[C---:B------:R-:W-:Y:S01]  /*7c40*/  FMUL R23, R70.reuse, R23 ;  /* 0x0000001746177220 */ /* 0x040fe20000400000 */
[----:B------:R-:W-:Y:S01]  /*7c50*/  F2FP.SATFINITE.E4M3.F32.PACK_AB_MERGE_C R159, R13, R12, R159 ;  /* 0x0000000c0d9f723e */ /* 0x000fe2000480709f */
[--C-:B------:R-:W-:Y:S02]  /*7c60*/  HADD2.F32 R95, -RZ, R96.reuse.H0_H0 ;  /* 0x20000060ff5f7230 */ /* 0x100fe40000004100 */
[C---:B------:R-:W-:Y:S01]  /*7c70*/  FFMA R18, R73.reuse, R91, R18 ;  /* 0x0000005b49127223 */ /* 0x040fe20000000012 */
[C---:B------:R-:W-:Y:S01]  /*7c80*/  FFMA R23, R73.reuse, R92, R23 ;  /* 0x0000005c49177223 */ /* 0x040fe20000000017 */
[C---:B------:R-:W-:Y:S01]  /*7c90*/  FFMA R20, R73.reuse, R93, R20 ;  /* 0x0000005d49147223 */ /* 0x040fe20000000014 */
[----:B------:R-:W-:Y:S01]  /*7ca0*/  F2FP.F16.E4M3.UNPACK_B R126, R149 ;  /* 0x00000095ff7e723e */ /* 0x000fe200020006ff */
[----:B------:R1:W-:Y:S01]  /*7cb0*/  STS.128 [R163+UR50+0x4200], R156 ;  /* 0x0042009ca3007988 */ /* 0x0003e20008000c32 */
[----:B------:R-:W-:Y:S01]  /*7cc0*/  FFMA R21, R73, R94, R21 ;  /* 0x0000005e49157223 */ /* 0x000fe20000000015 */
[----:B------:R-:W-:Y:S01]  /*7cd0*/  F2FP.SATFINITE.E4M3.F32.PACK_AB_MERGE_C R188, R23, R18, RZ ;  /* 0x0000001217bc723e */ /* 0x000fe200048070ff */
[----:B------:R-:W-:Y:S02]  /*7ce0*/  HADD2.F32 R96, -RZ, R96.H1_H1 ;  /* 0x30000060ff607230 */ /* 0x000fe40000004100 */
[C---:B------:R-:W-:Y:S01]  /*7cf0*/  FMUL R22, R70.reuse, R26 ;  /* 0x0000001a46167220 */ /* 0x040fe20000400000 */
[----:B------:R-:W-:Y:S02]  /*7d00*/  HADD2.F32 R125, -RZ, R126.H0_H0 ;  /* 0x2000007eff7d7230 */ /* 0x000fe40000004100 */
[C---:B------:R-:W-:Y:S01]  /*7d10*/  FMUL R27, R70.reuse, R27 ;  /* 0x0000001b461b7220 */ /* 0x040fe20000400000 */
[----:B------:R-:W-:Y:S02]  /*7d20*/  HADD2.F32 R99, -RZ, R100.H0_H0 ;  /* 0x20000064ff637230 */ /* 0x000fe40000004100 */
[C---:B------:R-:W-:Y:S01]  /*7d30*/  FFMA R22, R73.reuse, R95, R22 ;  /* 0x0000005f49167223 */ /* 0x040fe20000000016 */
[----:B------:R-:W-:Y:S01]  /*7d40*/  F2FP.F16.E4M3.UNPACK_B R128, R149.H1 ;  /* 0x00000095ff80723e */ /* 0x000fe200030006ff */
[C---:B------:R-:W-:Y:S01]  /*7d50*/  FFMA R27, R73.reuse, R96, R27 ;  /* 0x00000060491b7223 */ /* 0x040fe2000000001b */
[C---:B------:R-:W-:Y:S01]  /*7d60*/  FFMA R24, R73.reuse, R97, R24 ;  /* 0x0000006149187223 */ /* 0x040fe20000000018 */
[----:B------:R-:W-:Y:S01]  /*7d70*/  F2FP.F16.E4M3.UNPACK_B R130, R150 ;  /* 0x00000096ff82723e */ /* 0x000fe200020006ff */
[----:B------:R-:W-:Y:S01]  /*7d80*/  FFMA R25, R73, R98, R25 ;  /* 0x0000006249197223 */ /* 0x000fe20000000019 */
[----:B------:R-:W-:Y:S01]  /*7d90*/  HADD2.F32 R126, -RZ, R126.H1_H1 ;  /* 0x3000007eff7e7230 */ /* 0x000fe20000004100 */
        /* <DEDUP_REMOVED lines=16> */
[----:B-1----:R-:W-:Y:S01]  /*7ea0*/  F2FP.SATFINITE.E4M3.F32.PACK_AB_MERGE_C R156, R17, R16, R188 ;  /* 0x00000010119c723e */ /* 0x002fe200048070bc */
[--C-:B------:R-:W-:Y:S01]  /*7eb0*/  HADD2.F32 R133, -RZ, R134.reuse.H0_H0 ;  /* 0x20000086ff857230 */ /* 0x100fe20000004100 */
[----:B------:R-:W-:Y:S01]  /*7ec0*/  F2FP.SATFINITE.E4M3.F32.PACK_AB_MERGE_C R157, R21, R20, R189 ;  /* 0x00000014159d723e */ /* 0x000fe200048070bd */
[----:B------:R-:W-:Y:S01]  /*7ed0*/  FFMA R30, R73, R103, R30 ;  /* 0x00000067491e7223 */ /* 0x000fe2000000001e */
[----:B------:R-:W-:Y:S01]  /*7ee0*/  F2FP.SATFINITE.E4M3.F32.PACK_AB_MERGE_C R158, R25, R24, R190 ;  /* 0x00000018199e723e */ /* 0x000fe200048070be */
[----:B------:R-:W-:Y:S02]  /*7ef0*/  HADD2.F32 R134, -RZ, R134.H1_H1 ;  /* 0x30000086ff867230 */ /* 0x000fe40000004100 */
[C---:B------:R-:W-:Y:S01]  /*7f00*/  FMUL R35, R70.reuse, R35 ;  /* 0x0000002346237220 */ /* 0x040fe20000400000 */
[--C-:B------:R-:W-:Y:S02]  /*7f10*/  HADD2.F32 R107, -RZ, R108.reuse.H0_H0 ;  /* 0x2000006cff6b7230 */ /* 0x100fe40000004100 */
[C---:B------:R-:W-:Y:S01]  /*7f20*/  FMUL R34, R70.reuse, R38 ;  /* 0x0000002646227220 */ /* 0x040fe20000400000 */
[----:B------:R-:W-:Y:S02]  /*7f30*/  HADD2.F32 R108, -RZ, R108.H1_H1 ;  /* 0x3000006cff6c7230 */ /* 0x000fe40000004100 */
[C---:B------:R-:W-:Y:S01]  /*7f40*/  FFMA R35, R73.reuse, R104, R35 ;  /* 0x0000006849237223 */ /* 0x040fe20000000023 */
[C---:B------:R-:W-:Y:S01]  /*7f50*/  FFMA R32, R73.reuse, R105, R32 ;  /* 0x0000006949207223 */ /* 0x040fe20000000020 */
[C---:B------:R-:W-:Y:S01]  /*7f60*/  FFMA R33, R73.reuse, R106, R33 ;  /* 0x0000006a49217223 */ /* 0x040fe20000000021 */
[----:B------:R-:W-:Y:S01]  /*7f70*/  FFMA R34, R73, R107, R34 ;  /* 0x0000006b49227223 */ /* 0x000fe20000000022 */
[C---:B------:R-:W-:Y:S01]  /*7f80*/  FMUL R39, R70.reuse, R39 ;  /* 0x0000002746277220 */ /* 0x040fe20000400000 */
[----:B------:R-:W-:Y:S01]  /*7f90*/  F2FP.F16.E4M3.UNPACK_B R72, R151.H1 ;  /* 0x00000097ff48723e */ /* 0x000fe200030006ff */
[--C-:B------:R-:W-:Y:S01]  /*7fa0*/  HADD2.F32 R111, -RZ, R112.reuse.H0_H0 ;  /* 0x20000070ff6f7230 */ /* 0x100fe20000004100 */
[----:B------:R-:W-:Y:S01]  /*7fb0*/  F2FP.SATFINITE.E4M3.F32.PACK_AB_MERGE_C R159, R35, R30, RZ ;  /* 0x0000001e239f723e */ /* 0x000fe200048070ff */
[C---:B------:R-:W-:Y:S01]  /*7fc0*/  FFMA R39, R73.reuse, R108, R39 ;  /* 0x0000006c49277223 */ /* 0x040fe20000000027 */
[C---:B------:R-:W-:Y:S01]  /*7fd0*/  FFMA R36, R73.reuse, R109, R36 ;  /* 0x0000006d49247223 */ /* 0x040fe20000000024 */
[----:B------:R-:W-:Y:S01]  /*7fe0*/  FFMA R37, R73, R110, R37 ;  /* 0x0000006e49257223 */ /* 0x000fe20000000025 */
[----:B------:R-:W-:Y:S01]  /*7ff0*/  F2FP.SATFINITE.E4M3.F32.PACK_AB_MERGE_C R159, R29, R28, R159 ;  /* 0x0000001c1d9f723e */ /* 0x000fe2000480709f */
[----:B------:R-:W-:Y:S01]  /*8000*/  HADD2.F32 R112, -RZ, R112.H1_H1 ;  /* 0x30000070ff707230 */ /* 0x000fe20000004100 */
[----:B------:R-:W-:Y:S01]  /*8010*/  F2FP.SATFINITE.E4M3.F32.PACK_AB_MERGE_C R188, R39, R34, RZ ;  /* 0x0000002227bc723e */ /* 0x000fe200048070ff */
[C---:B------:R-:W-:Y:S01]  /*8020*/  FMUL R38, R70.reuse, R42 ;  /* 0x0000002a46267220 */ /* 0x040fe20000400000 */
[C---:B------:R-:W-:Y:S01]  /*8030*/  FMUL R43, R70.reuse, R43 ;  /* 0x0000002b462b7220 */ /* 0x040fe20000400000 */
[--C-:B------:R-:W-:Y:S01]  /*8040*/  HADD2.F32 R115, -RZ, R116.reuse.H0_H0 ;  /* 0x20000074ff737230 */ /* 0x100fe20000004100 */
[----:B------:R1:W-:Y:S01]  /*8050*/  STS.128 [R192+0x4010], R156 ;  /* 0x0040109cc0007388 */ /* 0x0003e20000000c00 */
[----:B------:R-:W-:Y:S01]  /*8060*/  F2FP.SATFINITE.E4M3.F32.PACK_AB_MERGE_C R188, R33, R32, R188 ;  /* 0x0000002021bc723e */ /* 0x000fe200048070bc */
[C---:B------:R-:W-:Y:S01]  /*8070*/  FFMA R38, R73.reuse, R111, R38 ;  /* 0x0000006f49267223 */ /* 0x040fe20000000026 */
[C---:B------:R-:W-:Y:S01]  /*8080*/  FFMA R43, R73.reuse, R112, R43 ;  /* 0x00000070492b7223 */ /* 0x040fe2000000002b */
[C---:B------:R-:W-:Y:S01]  /*8090*/  FFMA R40, R73.reuse, R113, R40 ;  /* 0x0000007149287223 */ /* 0x040fe20000000028 */
[----:B------:R-:W-:Y:S01]  /*80a0*/  FFMA R41, R73, R114, R41 ;  /* 0x0000007249297223 */ /* 0x000fe20000000029 */
[----:B------:R-:W-:Y:S02]  /*80b0*/  HADD2.F32 R116, -RZ, R116.H1_H1 ;  /* 0x30000074ff747230 */ /* 0x000fe40000004100 */
[C---:B------:R-:W-:Y:S01]  /*80c0*/  FMUL R42, R70.reuse, R46 ;  /* 0x0000002e462a7220 */ /* 0x040fe20000400000 */
[----:B------:R-:W-:Y:S01]  /*80d0*/  F2FP.SATFINITE.E4M3.F32.PACK_AB_MERGE_C R189, R43, R38, RZ ;  /* 0x000000262bbd723e */ /* 0x000fe200048070ff */
[----:B------:R-:W-:Y:S01]  /*80e0*/  FMUL R47, R70, R47 ;  /* 0x0000002f462f7220 */ /* 0x000fe20000400000 */
[--C-:B------:R-:W-:Y:S02]  /*80f0*/  HADD2.F32 R119, -RZ, R120.reuse.H0_H0 ;  /* 0x20000078ff777230 */ /* 0x100fe40000004100 */
[----:B------:R-:W-:Y:S01]  /*8100*/  FFMA R42, R73, R115, R42 ;  /* 0x00000073492a7223 */ /* 0x000fe2000000002a */
[----:B------:R-:W-:Y:S01]  /*8110*/  F2FP.SATFINITE.E4M3.F32.PACK_AB_MERGE_C R189, R37, R36, R189 ;  /* 0x0000002425bd723e */ /* 0x000fe200048070bd */
[C---:B------:R-:W-:Y:S01]  /*8120*/  FFMA R47, R73.reuse, R116, R47 ;  /* 0x00000074492f7223 */ /* 0x040fe2000000002f */
[C---:B------:R-:W-:Y:S01]  /*8130*/  FFMA R44, R73.reuse, R117, R44 ;  /* 0x00000075492c7223 */ /* 0x040fe2000000002c */
[----:B------:R-:W-:Y:S01]  /*8140*/  ISETP.NE.AND P0, PT, R166, RZ, PT ;  /* 0x000000ffa600720c */ /* 0x000fe20003f05270 */
[----:B------:R-:W-:Y:S01]  /*8150*/  FFMA R45, R73, R118, R45 ;  /* 0x00000076492d7223 */ /* 0x000fe2000000002d */
[----:B------:R-:W-:Y:S01]  /*8160*/  HADD2.F32 R120, -RZ, R120.H1_H1 ;  /* 0x30000078ff787230 */ /* 0x000fe20000004100 */
[----:B------:R-:W-:Y:S01]  /*8170*/  F2FP.SATFINITE.E4M3.F32.PACK_AB_MERGE_C R190, R47, R42, RZ ;  /* 0x0000002a2fbe723e */ /* 0x000fe200048070ff */
[C---:B------:R-:W-:Y:S01]  /*8180*/  FMUL R46, R70.reuse, R50 ;  /* 0x00000032462e7220 */ /* 0x040fe20000400000 */
[C---:B------:R-:W-:Y:S01]  /*8190*/  FMUL R51, R70.reuse, R51 ;  /* 0x0000003346337220 */ /* 0x040fe20000400000 */
[--C-:B------:R-:W-:Y:S02]  /*81a0*/  HADD2.F32 R123, -RZ, R124.reuse.H0_H0 ;  /* 0x2000007cff7b7230 */ /* 0x100fe40000004100 */
[C---:B------:R-:W-:Y:S01]  /*81b0*/  FMUL R50, R70.reuse, R54 ;  /* 0x0000003646327220 */ /* 0x040fe20000400000 */
[C---:B------:R-:W-:Y:S01]  /*81c0*/  FFMA R46, R73.reuse, R119, R46 ;  /* 0x00000077492e7223 */ /* 0x040fe2000000002e */
[----:B------:R-:W-:Y:S02]  /*81d0*/  HADD2.F32 R124, -RZ, R124.H1_H1 ;  /* 0x3000007cff7c7230 */ /* 0x000fe40000004100 */
[C---:B------:R-:W-:Y:S01]  /*81e0*/  FFMA R51, R73.reuse, R120, R51 ;  /* 0x0000007849337223 */ /* 0x040fe20000000033 */
[C---:B------:R-:W-:Y:S01]  /*81f0*/  FMUL R55, R70.reuse, R55 ;  /* 0x0000003746377220 */ /* 0x040fe20000400000 */
[C---:B------:R-:W-:Y:S01]  /*8200*/  FFMA R48, R73.reuse, R121, R48 ;  /* 0x0000007949307223 */ /* 0x040fe20000000030 */
[C---:B------:R-:W-:Y:S01]  /*8210*/  FFMA R49, R73.reuse, R122, R49 ;  /* 0x0000007a49317223 */ /* 0x040fe20000000031 */
[--C-:B------:R-:W-:Y:S02]  /*8220*/  HADD2.F32 R127, -RZ, R128.reuse.H0_H0 ;  /* 0x20000080ff7f7230 */ /* 0x100fe40000004100 */
[C---:B------:R-:W-:Y:S01]  /*8230*/  FFMA R50, R73.reuse, R123, R50 ;  /* 0x0000007b49327223 */ /* 0x040fe20000000032 */
[----:B------:R-:W-:Y:S02]  /*8240*/  HADD2.F32 R128, -RZ, R128.H1_H1 ;  /* 0x30000080ff807230 */ /* 0x000fe40000004100 */
[C---:B------:R-:W-:Y:S01]  /*8250*/  FMUL R54, R70.reuse, R58 ;  /* 0x0000003a46367220 */ /* 0x040fe20000400000 */
        /* <DEDUP_REMOVED lines=16> */
[----:B------:R-:W-:Y:S01]  /*8360*/  FFMA R63, R73, R132, R63 ;  /* 0x00000084493f7223 */ /* 0x000fe2000000003f */
[----:B------:R-:W-:Y:S01]  /*8370*/  FMUL R67, R70, R67 ;  /* 0x0000004346437220 */ /* 0x000fe20000400000 */
[----:B------:R-:W-:Y:S01]  /*8380*/  F2FP.SATFINITE.E4M3.F32.PACK_AB_MERGE_C R191, R51, R46, RZ ;  /* 0x0000002e33bf723e */ /* 0x000fe200048070ff */
[C---:B------:R-:W-:Y:S01]  /*8390*/  FFMA R60, R73.reuse, R133, R60 ;  /* 0x00000085493c7223 */ /* 0x040fe2000000003c */
[C---:B------:R-:W-:Y:S01]  /*83a0*/  FFMA R61, R73.reuse, R134, R61 ;  /* 0x00000086493d7223 */ /* 0x040fe2000000003d */
[C---:B------:R-:W-:Y:S01]  /*83b0*/  FFMA R62, R73.reuse, R75, R62 ;  /* 0x0000004b493e7223 */ /* 0x040fe2000000003e */
[----:B------:R-:W-:Y:S01]  /*83c0*/  FFMA R67, R73, R72, R67 ;  /* 0x0000004849437223 */ /* 0x000fe20000000043 */
[----:B------:R-:W-:Y:S02]  /*83d0*/  F2FP.SATFINITE.E4M3.F32.PACK_AB_MERGE_C R190, R41, R40, R190 ;  /* 0x0000002829be723e */ /* 0x000fe400048070be */
[----:B------:R-:W-:Y:S02]  /*83e0*/  F2FP.SATFINITE.E4M3.F32.PACK_AB_MERGE_C R191, R45, R44, R191 ;  /* 0x0000002c2dbf723e */ /* 0x000fe400048070bf */
[----:B------:R-:W-:Y:S02]  /*83f0*/  F2FP.SATFINITE.E4M3.F32.PACK_AB_MERGE_C R200, R55, R50, RZ ;  /* 0x0000003237c8723e */ /* 0x000fe400048070ff */
[----:B------:R-:W-:Y:S01]  /*8400*/  F2FP.SATFINITE.E4M3.F32.PACK_AB_MERGE_C R201, R59, R54, RZ ;  /* 0x000000363bc9723e */ /* 0x000fe200048070ff */
[----:B------:R1:W-:Y:S01]  /*8410*/  STS.128 [R193+0x4020], R188 ;  /* 0x004020bcc1007388 */ /* 0x0003e20000000c00 */
[----:B------:R-:W-:Y:S02]  /*8420*/  F2FP.SATFINITE.E4M3.F32.PACK_AB_MERGE_C R202, R63, R58, RZ ;  /* 0x0000003a3fca723e */ /* 0x000fe400048070ff */
[----:B------:R-:W-:Y:S02]  /*8430*/  F2FP.SATFINITE.E4M3.F32.PACK_AB_MERGE_C R203, R67, R62, RZ ;  /* 0x0000003e43cb723e */ /* 0x000fe400048070ff */
[----:B------:R-:W-:Y:S02]  /*8440*/  F2FP.SATFINITE.E4M3.F32.PACK_AB_MERGE_C R200, R49, R48, R200 ;  /* 0x0000003031c8723e */ /* 0x000fe400048070c8 */
[----:B------:R-:W-:Y:S02]  /*8450*/  F2FP.SATFINITE.E4M3.F32.PACK_AB_MERGE_C R201, R53, R52, R201 ;  /* 0x0000003435c9723e */ /* 0x000fe400048070c9 */
[----:B------:R-:W-:Y:S02]  /*8460*/  F2FP.SATFINITE.E4M3.F32.PACK_AB_MERGE_C R202, R57, R56, R202 ;  /* 0x0000003839ca723e */ /* 0x000fe400048070ca */
[----:B------:R-:W-:Y:S02]  /*8470*/  F2FP.SATFINITE.E4M3.F32.PACK_AB_MERGE_C R203, R61, R60, R203 ;  /* 0x0000003c3dcb723e */ /* 0x000fe400048070cb */
[----:B------:R-:W-:Y:S02]  /*8480*/  LEA R199, R160, UR50, 0x3 ;  /* 0x00000032a0c77c11 */ /* 0x000fe4000f8e18ff */
[----:B------:R-:W-:Y:S01]  /*8490*/  @P6 SHF.L.U32 R206, R135, 0x1f, RZ ;  /* 0x0000001f87ce6819 */ /* 0x000fe200000006ff */
[----:B------:R1:W-:Y:S01]  /*84a0*/  STS.128 [R194+0x4010], R200 ;  /* 0x004010c8c2007388 */ /* 0x0003e20000000c00 */
[----:B------:R-:W-:Y:S01]  /*84b0*/  @!PT LDS RZ, [RZ] ;  /* 0x00000000fffff984 */ /* 0x000fe20000000800 */
[----:B------:R-:W-:Y:S01]  /*84c0*/  @!PT LDS RZ, [RZ] ;  /* 0x00000000fffff984 */ /* 0x000fe20000000800 */
[----:B------:R-:W-:Y:S01]  /*84d0*/  @!PT LDS RZ, [RZ] ;  /* 0x00000000fffff984 */ /* 0x000fe20000000800 */
[----:B------:R-:W-:Y:S01]  /*84e0*/  @!PT LDS RZ, [RZ] ;  /* 0x00000000fffff984 */ /* 0x000fe20000000800 */
[----:B------:R2:W-:Y:S07]  /*84f0*/  MEMBAR.ALL.CTA ;  /* 0x0000000000007992 */ /* 0x0005ee0000008000 */
[----:B--2---:R-:W2:Y:S02]  /*8500*/  FENCE.VIEW.ASYNC.S ;  /* 0x00000000000073c6 */ /* 0x004ea40000000000 */
[----:B--2---:R-:W-:Y:S06]  /*8510*/  BAR.SYNC.DEFER_BLOCKING 0x1, 0x80 ;  /* 0x0042000000007b1d */ /* 0x004fec0000010000 */
[----:B------:R-:W-:Y:S05]  /*8520*/  @P0 BRA `(.L_x_120) ;  /* 0x0000000000340947 */ /* 0x000fea0003800000 */
[----:B------:R-:W2:Y:S01]  /*8530*/  LDCU.64 UR6, c[0x0][0x348] ;  /* 0x00006900ff0677ac */ /* 0x000ea20008000a00 */
[----:B------:R-:W-:Y:S02]  /*8540*/  R2UR UR42, R186 ;  /* 0x00000000ba2a72ca */ /* 0x000fe400000e0000 */
[----:B------:R-:W-:Y:S01]  /*8550*/  R2UR UR43, R185 ;  /* 0x00000000b92b72ca */ /* 0x000fe200000e0000 */
[----:B------:R-:W-:Y:S01]  /*8560*/  UIADD3 UR4, UPT, UPT, UR50, 0x4200, URZ ;  /* 0x0000420032047890 */ /* 0x000fe2000fffe0ff */
[----:B------:R-:W-:Y:S02]  /*8570*/  R2UR UR44, R183 ;  /* 0x00000000b72c72ca */ /* 0x000fe400000e0000 */
[----:B------:R-:W-:Y:S03]  /*8580*/  R2UR UR45, R184 ;  /* 0x00000000b82d72ca */ /* 0x000fe600000e0000 */
[----:B------:R-:W-:Y:S05]  /*8590*/  IMAD.U32 R182, RZ, RZ, UR4 ;  /* 0x00000004ffb67e24 */ /* 0x000fea000f8e00ff */
[----:B------:R-:W-:Y:S01]  /*85a0*/  R2UR UR40, R182 ;  /* 0x00000000b62872ca */ /* 0x000fe200000e0000 */
[----:B--2---:R-:W-:Y:S04]  /*85b0*/  UIADD3 UR4, UP0, UPT, UR6, 0x780, URZ ;  /* 0x0000078006047890 */ /* 0x004fe8000ff1e0ff */
[----:B------:R-:W-:Y:S09]  /*85c0*/  UIADD3.X UR5, UPT, UPT, URZ, UR7, URZ, UP0, !UPT ;  /* 0x00000007ff057290 */ /* 0x000ff200087fe4ff */
[----:B------:R2:W-:Y:S01]  /*85d0*/  UTMASTG.5D.IM2COL [UR40], [UR4] ;  /* 0x00000028040073b5 */ /* 0x0005e20008060000 */
[----:B------:R0:W-:Y:S01]  /*85e0*/  UTMACMDFLUSH ;  /* 0x00000000000079b7 */ /* 0x0001e20000000000 */
[----:B--2---:R-:W-:Y:S04]  /*85f0*/  DEPBAR.LE SB0, 0x1 ;  /* 0x000080400000791a */ /* 0x004fe80000000000 */
.L_x_120:
[----:B------:R-:W-:Y:S05]  /*8600*/  BSYNC.RECONVERGENT B0 ;  /* 0x0000000000007941 */ /* 0x000fea0003800200 */
.L_x_119:
[----:B------:R-:W-:Y:S06]  /*8610*/  BAR.SYNC.DEFER_BLOCKING 0x1, 0x80 ;  /* 0x0042000000007b1d */ /* 0x000fec0000010000 */
[----:B------:R-:W2:Y:S01]  /*8620*/  @P6 SYNCS.PHASECHK.TRANS64.TRYWAIT P0, [R199+URZ+0x100], R206 ;  /* 0x000100cec70065a7 */ /* 0x000ea200080011ff */
[----:B------:R-:W-:Y:S01]  /*8630*/  BSSY B1, `(.L_x_121) ;  /* 0x0000023000017945 */ /* 0x000fe20003800000 */
[----:B--2---:R-:W-:Y:S03]  /*8640*/  @P6 SEL R195, RZ, 0x1, !P0 ;  /* 0x00000001ffc36807 */ /* 0x004fe60004000000 */
[----:B------:R-:W-:Y:S05]  /*8650*/  @!P6 BRA `(.L_x_122) ;  /* 0x000000000080e947 */ /* 0x000fea0003800000 */
[----:B------:R-:W-:Y:S01]  /*8660*/  ISETP.NE.AND P1, PT, R196, RZ, PT ;  /* 0x000000ffc400720c */ /* 0x000fe20003f25270 */
[----:B------:R-:W2:Y:S01]  /*8670*/  S2R R0, SR_CgaCtaId ;  /* 0x0000000000007919 */ /* 0x000ea20000008800 */
[----:B------:R-:W-:Y:S01]  /*8680*/  ISETP.NE.AND P0, PT, R195, RZ, PT ;  /* 0x000000ffc300720c */ /* 0x000fe20003f05270 */
[----:B------:R-:W-:Y:S10]  /*8690*/  BSSY B0, `(.L_x_123) ;  /* 0x0000009000007945 */ /* 0x000ff40003800000 */
[----:B------:R-:W-:Y:S04]  /*86a0*/  @P1 IMAD R3, R160, 0x2000, R181 ;  /* 0x00002000a0031824 */ /* 0x000fe800078e02b5 */
[C---:B------:R-:W-:Y:S01]  /*86b0*/  @P1 IMAD.IADD R198, R3.reuse, 0x1, R198 ;  /* 0x0000000103c61824 */ /* 0x040fe200078e02c6 */
[----:B------:R-:W-:Y:S03]  /*86c0*/  @P1 IADD3 R204, PT, PT, R3, R204, RZ ;  /* 0x000000cc03cc1210 */ /* 0x000fe60007ffe0ff */
[----:B------:R-:W-:Y:S01]  /*86d0*/  @P1 IMAD.IADD R197, R197, 0x1, R198 ;  /* 0x00000001c5c51824 */ /* 0x000fe200078e02c6 */
[----:B------:R-:W-:Y:S06]  /*86e0*/  @P0 BRA `(.L_x_124) ;  /* 0x00000000000c0947 */ /* 0x000fec0003800000 */
[----:B------:R-:W-:Y:S04]  /*86f0*/  SHF.L.U32 R2, R135, 0x1f, RZ ;  /* 0x0000001f87027819 */ /* 0x000fe800000006ff */
[----:B------:R-:W3:Y:S02]  /*8700*/  SYNCS.PHASECHK.TRANS64.TRYWAIT P0, [R199+URZ+0x100], R2 ;  /* 0x00010002c70075a7 */ /* 0x000ee400080011ff */
[----:B---3--:R-:W-:Y:S05]  /*8710*/  @!P0 BRA `(.L_x_125) ;  /* 0x0000002000d08947 */ /* 0x008fea0003800000 */
.L_x_124:
[----:B------:R-:W-:Y:S05]  /*8720*/  BSYNC B0 ;  /* 0x0000000000007941 */ /* 0x000fea0003800000 */
.L_x_123:
[----:B------:R-:W-:Y:S01]  /*8730*/  ISETP.NE.AND P0, PT, R196, RZ, PT ;  /* 0x000000ffc400720c */ /* 0x000fe20003f05270 */
[----:B---3--:R-:W-:Y:S02]  /*8740*/  VIADD R199, R199, 0x110 ;  /* 0x00000110c7c77836 */ /* 0x008fe40000000000 */
[----:B------:R-:W-:Y:S03]  /*8750*/  VIADD R160, R160, 0x1 ;  /* 0x00000001a0a07836 */ /* 0x000fe60000000000 */
[----:B--2---:R-:W-:Y:S07]  /*8760*/  PRMT R0, R0, 0x654, R199 ;  /* 0x0000065400007816 */ /* 0x004fee00000000c7 */
        /* <DEDUP_REMOVED lines=11> */
[----:B------:R-:W-:Y:S01]  /*8820*/  SEL R160, R160, RZ, P0 ;  /* 0x000000ffa0a07207 */ /* 0x000fe20000000000 */
[----:B-----5:R5:W-:Y:S02]  /*8830*/  SYNCS.ARRIVE.TRANS64.RED.A1T0 RZ, [R0+URZ], RZ ;  /* 0x000000ff00ff79a7 */ /* 0x020be400081004ff */
[----:B-----5:R-:W-:Y:S04]  /*8840*/  SEL R0, RZ, 0x1, P0 ;  /* 0x00000001ff007807 */ /* 0x020fe80000000000 */
[----:B--234-:R-:W-:Y:S02]  /*8850*/  LOP3.LUT R135, R135, R0, RZ, 0x3c, !PT ;  /* 0x0000000087877212 */ /* 0x01cfe400078e3cff */
.L_x_122:
[----:B------:R-:W-:Y:S05]  /*8860*/  BSYNC B1 ;  /* 0x0000000000017941 */ /* 0x000fea0003800000 */
.L_x_121:
[----:B------:R-:W-:Y:S05]  /*8870*/  VIADD R3, R71, 0x40 ;  /* 0x0000004047037836 */ /* 0x000fea0000000000 */
[----:B------:R-:W-:Y:S04]  /*8880*/  SHF.R.U32.HI R3, RZ, 0x15, R3 ;  /* 0x00000015ff037819 */ /* 0x000fe80000011603 */
[----:B------:R-:W-:Y:S11]  /*8890*/  LOP3.LUT P0, RZ, R3, 0x3, R168, 0x48, !PT ;  /* 0x0000000303ff7812 */ /* 0x000ff600078048a8 */
[----:B------:R-:W-:Y:S02]  /*88a0*/  @!UPT UIADD3 URZ, UPT, UPT, URZ, URZ, URZ ;  /* 0x000000fffffff290 */ /* 0x000fe4000fffe0ff */
[----:B------:R-:W-:Y:S05]  /*88b0*/  @!P0 BRA `(.L_x_126) ;  /* 0x0000000000408947 */ /* 0x000fea0003800000 */
[----:B------:R-:W2:Y:S01]  /*88c0*/  LDCU.64 UR8, c[0x4][0x70] ;  /* 0x01000e00ff0877ac */ /* 0x000ea20008000a00 */
[----:B------:R-:W-:Y:S01]  /*88d0*/  MOV R3, 0x0 ;  /* 0x0000000000037802 */ /* 0x000fe20000000f00 */
[----:B------:R-:W-:Y:S02]  /*88e0*/  HFMA2 R12, -RZ, RZ, 0, 5.9604644775390625e-08 ;  /* 0x00000001ff0c7431 */ /* 0x000fe400000001ff */
[----:B------:R-:W-:Y:S02]  /*88f0*/  IMAD.MOV.U32 R8, RZ, RZ, 0x192 ;  /* 0x00000192ff087424 */ /* 0x000fe400078e00ff */
[----:B------:R-:W-:Y:S01]  /*8900*/  IMAD.MOV.U32 R13, RZ, RZ, RZ ;  /* 0x000000ffff0d7224 */ /* 0x000fe200078e00ff */
[----:B------:R-:W3:Y:S01]  /*8910*/  LDCU.64 UR6, c[0x4][0x78] ;  /* 0x01000f00ff0677ac */ /* 0x000ee20008000a00 */
[----:B------:R-:W4:Y:S01]  /*8920*/  LDC.64 R2, c[0x4][R3] ;  /* 0x0100000003027b82 */ /* 0x000f220000000a00 */
[----:B------:R-:W5:Y:S01]  /*8930*/  LDCU.64 UR4, c[0x4][0x10] ;  /* 0x01000200ff0477ac */ /* 0x000f620008000a00 */
[----:B--2---:R-:W-:Y:S01]  /*8940*/  MOV R5, UR9 ;  /* 0x0000000900057c02 */ /* 0x004fe20008000f00 */
[----:B------:R-:W-:Y:S01]  /*8950*/  IMAD.U32 R4, RZ, RZ, UR8 ;  /* 0x00000008ff047e24 */ /* 0x000fe2000f8e00ff */
[----:B---3--:R-:W-:Y:S01]  /*8960*/  MOV R7, UR7 ;  /* 0x0000000700077c02 */ /* 0x008fe20008000f00 */
[----:B------:R-:W-:Y:S01]  /*8970*/  IMAD.U32 R6, RZ, RZ, UR6 ;  /* 0x00000006ff067e24 */ /* 0x000fe2000f8e00ff */
[----:B-----5:R-:W-:Y:S01]  /*8980*/  MOV R11, UR5 ;  /* 0x00000005000b7c02 */ /* 0x020fe20008000f00 */
[----:B------:R-:W-:Y:S02]  /*8990*/  IMAD.U32 R10, RZ, RZ, UR4 ;  /* 0x00000004ff0a7e24 */ /* 0x000fe4000f8e00ff */
[----:B------:R-:W-:Y:S07]  /*89a0*/  LEPC R20, `(.L_x_126) ;  /* 0x000000001014794e */ /* 0x000fee0000000000 */
[----:B-1--4-:R-:W-:Y:S05]  /*89b0*/  CALL.ABS.NOINC R2 ;  /* 0x0000000002007343 */ /* 0x012fea0003c00000 */
.L_x_126:
[----:B------:R-:W-:Y:S01]  /*89c0*/  ISETP.NE.AND P0, PT, R166, RZ, PT ;  /* 0x000000ffa600720c */ /* 0x000fe20003f05270 */
[----:B------:R-:W-:Y:S05]  /*89d0*/  WARPSYNC.ALL ;  /* 0x0000000000007948 */ /* 0x000fea0003800000 */
[----:B------:R-:W-:Y:S01]  /*89e0*/  R2UR UR4, R71 ;  /* 0x00000000470472ca */ /* 0x000fe200000e0000 */
[----:B------:R-:W-:Y:S01]  /*89f0*/  BSSY.RECONVERGENT B0, `(.L_x_127) ;  /* 0x000011f000007945 */ /* 0x000fe20003800200 */
[----:B------:R-:W-:Y:S02]  /*8a00*/  F2FP.F16.E4M3.UNPACK_B R11, R137 ;  /* 0x00000089ff0b723e */ /* 0x000fe400020006ff */
[----:B------:R-:W-:Y:S02]  /*8a10*/  F2FP.F16.E4M3.UNPACK_B R10, R138 ;  /* 0x0000008aff0a723e */ /* 0x000fe400020006ff */
[----:B------:R-:W-:Y:S01]  /*8a20*/  F2FP.F16.E4M3.UNPACK_B R9, R139 ;  /* 0x0000008bff09723e */ /* 0x000fe200020006ff */
[--C-:B------:R-:W-:Y:S01]  /*8a30*/  HADD2.F32 R74, -RZ, R11.reuse.H0_H0 ;  /* 0x2000000bff4a7230 */ /* 0x100fe20000004100 */
[----:B------:R-:W-:Y:S01]  /*8a40*/  F2FP.F16.E4M3.UNPACK_B R8, R140 ;  /* 0x0000008cff08723e */ /* 0x000fe200020006ff */
[----:B------:R-:W-:Y:S01]  /*8a50*/  HADD2.F32 R76, -RZ, R11.H1_H1 ;  /* 0x3000000bff4c7230 */ /* 0x000fe20000004100 */
[----:B------:R-:W-:Y:S01]  /*8a60*/  F2FP.F16.E4M3.UNPACK_B R7, R141 ;  /* 0x0000008dff07723e */ /* 0x000fe200020006ff */
[--C-:B------:R-:W-:Y:S01]  /*8a70*/  HADD2.F32 R77, -RZ, R10.reuse.H0_H0 ;  /* 0x2000000aff4d7230 */ /* 0x100fe20000004100 */
[----:B------:R-:W-:Y:S01]  /*8a80*/  F2FP.F16.E4M3.UNPACK_B R6, R142 ;  /* 0x0000008eff06723e */ /* 0x000fe200020006ff */
[----:B------:R-:W-:Y:S01]  /*8a90*/  HADD2.F32 R80, -RZ, R10.H1_H1 ;  /* 0x3000000aff507230 */ /* 0x000fe20000004100 */
[----:B------:R-:W-:Y:S01]  /*8aa0*/  F2FP.F16.E4M3.UNPACK_B R5, R143 ;  /* 0x0000008fff05723e */ /* 0x000fe200020006ff */
[--C-:B------:R-:W-:Y:S01]  /*8ab0*/  HADD2.F32 R81, -RZ, R9.reuse.H0_H0 ;  /* 0x20000009ff517230 */ /* 0x100fe20000004100 */
[----:B-1----:R-:W-:Y:S01]  /*8ac0*/  F2FP.F16.E4M3.UNPACK_B R4, R144 ;  /* 0x00000090ff04723e */ /* 0x002fe200020006ff */
[----:B------:R-:W-:Y:S01]  /*8ad0*/  HADD2.F32 R83, -RZ, R9.H1_H1 ;  /* 0x30000009ff537230 */ /* 0x000fe20000004100 */
[-C--:B------:R-:W-:Y:S01]  /*8ae0*/  F2FP.F16.E4M3.UNPACK_B R2, R136.reuse ;  /* 0x00000088ff02723e */ /* 0x080fe200020006ff */
[--C-:B------:R-:W-:Y:S01]  /*8af0*/  HADD2.F32 R86, -RZ, R8.reuse.H0_H0 ;  /* 0x20000008ff567230 */ /* 0x100fe20000004100 */
[----:B------:R-:W-:Y:S01]  /*8b00*/  F2FP.F16.E4M3.UNPACK_B R136, R136.H1 ;  /* 0x00000088ff88723e */ /* 0x000fe200030006ff */
[----:B------:R-:W-:Y:S01]  /*8b10*/  HADD2.F32 R87, -RZ, R8.H1_H1 ;  /* 0x30000008ff577230 */ /* 0x000fe20000004100 */
[----:B------:R-:W-:Y:S01]  /*8b20*/  F2FP.F16.E4M3.UNPACK_B R137, R137.H1 ;  /* 0x00000089ff89723e */ /* 0x000fe200030006ff */
[--C-:B------:R-:W-:Y:S01]  /*8b30*/  HADD2.F32 R90, -RZ, R7.reuse.H0_H0 ;  /* 0x20000007ff5a7230 */ /* 0x100fe20000004100 */
[----:B------:R-:W-:Y:S01]  /*8b40*/  F2FP.F16.E4M3.UNPACK_B R138, R138.H1 ;  /* 0x0000008aff8a723e */ /* 0x000fe200030006ff */
[----:B------:R-:W-:Y:S01]  /*8b50*/  HADD2.F32 R91, -RZ, R7.H1_H1 ;  /* 0x30000007ff5b7230 */ /* 0x000fe20000004100 */
[----:B------:R-:W-:Y:S01]  /*8b60*/  F2FP.F16.E4M3.UNPACK_B R139, R139.H1 ;  /* 0x0000008bff8b723e */ /* 0x000fe200030006ff */
[--C-:B------:R-:W-:Y:S01]  /*8b70*/  HADD2.F32 R94, -RZ, R6.reuse.H0_H0 ;  /* 0x20000006ff5e7230 */ /* 0x100fe20000004100 */
[----:B------:R-:W-:Y:S01]  /*8b80*/  IADD3 R187, PT, PT, R187, 0x150, RZ ;  /* 0x00000150bbbb7810 */ /* 0x000fe20007ffe0ff */
[----:B------:R-:W-:Y:S01]  /*8b90*/  HADD2.F32 R95, -RZ, R6.H1_H1 ;  /* 0x30000006ff5f7230 */ /* 0x000fe20000004100 */
[----:B------:R-:W-:Y:S01]  /*8ba0*/  F2FP.F16.E4M3.UNPACK_B R107, R145 ;  /* 0x00000091ff6b723e */ /* 0x000fe200020006ff */
[--C-:B------:R-:W-:Y:S01]  /*8bb0*/  HADD2.F32 R98, -RZ, R5.reuse.H0_H0 ;  /* 0x20000005ff627230 */ /* 0x100fe20000004100 */
[----:B------:R-:W-:Y:S01]  /*8bc0*/  LOP3.LUT R187, R187, 0xfefffff8, RZ, 0xc0, !PT ;  /* 0xfefffff8bbbb7812 */ /* 0x000fe200078ec0ff */
[----:B------:R-:W-:Y:S01]  /*8bd0*/  HADD2.F32 R99, -RZ, R5.H1_H1 ;  /* 0x30000005ff637230 */ /* 0x000fe20000004100 */
[----:B------:R-:W-:Y:S01]  /*8be0*/  F2FP.F16.E4M3.UNPACK_B R111, R146 ;  /* 0x00000092ff6f723e */ /* 0x000fe200020006ff */
[--C-:B------:R-:W-:Y:S01]  /*8bf0*/  HADD2.F32 R102, -RZ, R4.reuse.H0_H0 ;  /* 0x20000004ff667230 */ /* 0x100fe20000004100 */
[----:B------:R-:W-:Y:S01]  /*8c00*/  F2FP.F16.E4M3.UNPACK_B R115, R147 ;  /* 0x00000093ff73723e */ /* 0x000fe200020006ff */
[----:B------:R-:W-:Y:S01]  /*8c10*/  HADD2.F32 R103, -RZ, R4.H1_H1 ;  /* 0x30000004ff677230 */ /* 0x000fe20000004100 */
[----:B------:R-:W-:Y:S01]  /*8c20*/  F2FP.F16.E4M3.UNPACK_B R119, R148 ;  /* 0x00000094ff77723e */ /* 0x000fe200020006ff */
[----:B------:R-:W1:Y:S01]  /*8c30*/  LDTM.x64 R4, tmem[UR4+0x40] ;  /* 0x00004004000479ee */ /* 0x000e620008340000 */
[--C-:B------:R-:W-:Y:S01]  /*8c40*/  HADD2.F32 R0, -RZ, R2.reuse.H0_H0 ;  /* 0x20000002ff007230 */ /* 0x100fe20000004100 */
[----:B------:R-:W-:Y:S01]  /*8c50*/  NOP ;  /* 0x0000000000007918 */ /* 0x000fe20000000000 */
[----:B-1----:R1:W-:Y:S01]  /*8c60*/  SYNCS.ARRIVE.TRANS64.RED.A1T0 RZ, [R187+URZ], RZ ;  /* 0x000000ffbbff79a7 */ /* 0x0023e200081004ff */
[----:B------:R-:W-:Y:S01]  /*8c70*/  HADD2.F32 R2, -RZ, R2.H1_H1 ;  /* 0x30000002ff027230 */ /* 0x000fe20000004100 */
[----:B------:R-:W-:Y:S01]  /*8c80*/  F2FP.F16.E4M3.UNPACK_B R123, R149 ;  /* 0x00000095ff7b723e */ /* 0x000fe200020006ff */
[----:B------:R-:W-:Y:S01]  /*8c90*/  HADD2.F32 R78, -RZ, R137.H1_H1 ;  /* 0x30000089ff4e7230 */ /* 0x000fe20000004100 */
[----:B------:R-:W-:Y:S01]  /*8ca0*/  F2FP.F16.E4M3.UNPACK_B R127, R150 ;  /* 0x00000096ff7f723e */ /* 0x000fe200020006ff */
[--C-:B------:R-:W-:Y:S01]  /*8cb0*/  HADD2.F32 R106, -RZ, R107.reuse.H0_H0 ;  /* 0x2000006bff6a7230 */ /* 0x100fe20000004100 */
[----:B------:R-:W-:Y:S01]  /*8cc0*/  F2FP.F16.E4M3.UNPACK_B R130, R151 ;  /* 0x00000097ff82723e */ /* 0x000fe200020006ff */
[----:B------:R-:W-:Y:S01]  /*8cd0*/  HADD2.F32 R107, -RZ, R107.H1_H1 ;  /* 0x3000006bff6b7230 */ /* 0x000fe20000004100 */
[----:B------:R-:W-:Y:S01]  /*8ce0*/  F2FP.F16.E4M3.UNPACK_B R140, R140.H1 ;  /* 0x0000008cff8c723e */ /* 0x000fe200030006ff */
        /* <DEDUP_REMOVED lines=12> */
[C---:B------:R-:W-:Y:S01]  /*8db0*/  FMUL R4, R70.reuse, R4 ;  /* 0x0000000446047220 */ /* 0x040fe20000400000 */
[C---:B------:R-:W-:Y:S01]  /*8dc0*/  FMUL R5, R70.reuse, R5 ;  /* 0x0000000546057220 */ /* 0x040fe20000400000 */
[--C-:B------:R-:W-:Y:S02]  /*8dd0*/  HADD2.F32 R3, -RZ, R136.reuse.H0_H0 ;  /* 0x20000088ff037230 */ /* 0x100fe40000004100 */
        /* <DEDUP_REMOVED lines=9> */
[----:B------:R-:W-:Y:S02]  /*8e70*/  HADD2.F32 R122, -RZ, R123.H0_H0 ;  /* 0x2000007bff7a7230 */ /* 0x000fe40000004100 */
[C---:B------:R-:W-:Y:S01]  /*8e80*/  FMUL R6, R70.reuse, R6 ;  /* 0x0000000646067220 */ /* 0x040fe20000400000 */
[----:B------:R-:W-:Y:S02]  /*8e90*/  HADD2.F32 R72, -RZ, R136.H1_H1 ;  /* 0x30000088ff487230 */ /* 0x000fe40000004100 */
[C---:B------:R-:W-:Y:S01]  /*8ea0*/  FMUL R7, R70.reuse, R7 ;  /* 0x0000000746077220 */ /* 0x040fe20000400000 */
[----:B------:R-:W-:Y:S02]  /*8eb0*/  HADD2.F32 R75, -RZ, R137.H0_H0 ;  /* 0x20000089ff4b7230 */ /* 0x000fe40000004100 */
[C---:B------:R-:W-:Y:S01]  /*8ec0*/  FFMA R6, R73.reuse, R3, R6 ;  /* 0x0000000349067223 */ /* 0x040fe20000000006 */
[----:B------:R-:W-:Y:S02]  /*8ed0*/  HADD2.F32 R123, -RZ, R123.H1_H1 ;  /* 0x3000007bff7b7230 */ /* 0x000fe40000004100 */
[C---:B------:R-:W-:Y:S01]  /*8ee0*/  FFMA R7, R73.reuse, R72, R7 ;  /* 0x0000004849077223 */ /* 0x040fe20000000007 */
[C---:B------:R-:W-:Y:S01]  /*8ef0*/  FFMA R8, R73.reuse, R74, R8 ;  /* 0x0000004a49087223 */ /* 0x040fe20000000008 */
[----:B------:R-:W-:Y:S01]  /*8f00*/  FFMA R9, R73, R76, R9 ;  /* 0x0000004c49097223 */ /* 0x000fe20000000009 */
[--C-:B------:R-:W-:Y:S02]  /*8f10*/  HADD2.F32 R126, -RZ, R127.reuse.H0_H0 ;  /* 0x2000007fff7e7230 */ /* 0x100fe40000004100 */
[C---:B------:R-:W-:Y:S01]  /*8f20*/  FMUL R10, R70.reuse, R10 ;  /* 0x0000000a460a7220 */ /* 0x040fe20000400000 */
[----:B------:R-:W-:Y:S01]  /*8f30*/  F2FP.SATFINITE.E4M3.F32.PACK_AB_MERGE_C R76, R7, R6, RZ ;  /* 0x00000006074c723e */ /* 0x000fe200048070ff */
[C---:B------:R-:W-:Y:S01]  /*8f40*/  FMUL R7, R70.reuse, R20 ;  /* 0x0000001446077220 */ /* 0x040fe20000400000 */
[----:B------:R-:W-:Y:S02]  /*8f50*/  HADD2.F32 R127, -RZ, R127.H1_H1 ;  /* 0x3000007fff7f7230 */ /* 0x000fe40000004100 */
[C---:B------:R-:W-:Y:S01]  /*8f60*/  FFMA R10, R73.reuse, R75, R10 ;  /* 0x0000004b490a7223 */ /* 0x040fe2000000000a */
[----:B------:R-:W-:Y:S02]  /*8f70*/  HADD2.F32 R72, -RZ, R130.H0_H0 ;  /* 0x20000082ff487230 */ /* 0x000fe40000004100 */
        /* <DEDUP_REMOVED lines=8> */
[----:B------:R-:W-:Y:S01]  /*9000*/  HADD2.F32 R75, -RZ, R130.H1_H1 ;  /* 0x30000082ff4b7230 */ /* 0x000fe20000004100 */
[----:B------:R-:W-:Y:S01]  /*9010*/  F2FP.SATFINITE.E4M3.F32.PACK_AB_MERGE_C R78, R11, R10, RZ ;  /* 0x0000000a0b4e723e */ /* 0x000fe200048070ff */
[C---:B------:R-:W-:Y:S01]  /*9020*/  FMUL R10, R70.reuse, R21 ;  /* 0x00000015460a7220 */ /* 0x040fe20000400000 */
[C---:B------:R-:W-:Y:S01]  /*9030*/  FMUL R21, R70.reuse, R28 ;  /* 0x0000001c46157220 */ /* 0x040fe20000400000 */
        /* <DEDUP_REMOVED lines=9> */
[----:B------:R-:W-:Y:S01]  /*90d0*/  F2FP.SATFINITE.E4M3.F32.PACK_AB_MERGE_C R14, R15, R14, RZ ;  /* 0x0000000e0f0e723e */ /* 0x000fe200048070ff */
        /* <DEDUP_REMOVED lines=8> */
[C---:B------:R-:W-:Y:S01]  /*9160*/  FFMA R11, R73.reuse, R88, R11 ;  /* 0x00000058490b7223 */ /* 0x040fe2000000000b */
[----:B------:R-:W-:Y:S01]  /*9170*/  FMUL R22, R70, R29 ;  /* 0x0000001d46167220 */ /* 0x000fe20000400000 */
        /* <DEDUP_REMOVED lines=13> */
[----:B------:R-:W-:Y:S01]  /*9250*/  FMUL R20, R70, R27 ;  /* 0x0000001b46147220 */ /* 0x000fe20000400000 */
[--C-:B------:R-:W-:Y:S01]  /*9260*/  HADD2.F32 R96, -RZ, R142.reuse.H0_H0 ;  /* 0x2000008eff607230 */ /* 0x100fe20000004100 */
[----:B------:R-:W-:Y:S01]  /*9270*/  F2FP.SATFINITE.E4M3.F32.PACK_AB_MERGE_C R16, R10, R7, R16 ;  /* 0x000000070a10723e */ /* 0x000fe20004807010 */
[----:B------:R-:W-:Y:S02]  /*9280*/  HADD2.F32 R97, -RZ, R142.H1_H1 ;  /* 0x3000008eff617230 */ /* 0x000fe40000004100 */
[C---:B------:R-:W-:Y:S01]  /*9290*/  FFMA R20, R73.reuse, R93, R20 ;  /* 0x0000005d49147223 */ /* 0x040fe20000000014 */
[C---:B------:R-:W-:Y:S01]  /*92a0*/  FFMA R21, R73.reuse, R94, R21 ;  /* 0x0000005e49157223 */ /* 0x040fe20000000015 */
[C---:B------:R-:W-:Y:S01]  /*92b0*/  FFMA R22, R73.reuse, R95, R22 ;  /* 0x0000005f49167223 */ /* 0x040fe20000000016 */
[C---:B------:R-:W-:Y:S01]  /*92c0*/  FMUL R23, R70.reuse, R30 ;  /* 0x0000001e46177220 */ /* 0x040fe20000400000 */
[----:B------:R-:W-:Y:S01]  /*92d0*/  FMUL R30, R70, R37 ;  /* 0x00000025461e7220 */ /* 0x000fe20000400000 */
[----:B------:R-:W-:Y:S01]  /*92e0*/  F2FP.SATFINITE.E4M3.F32.PACK_AB_MERGE_C R19, R20, R19, RZ ;  /* 0x000000131413723e */ /* 0x000fe200048070ff */
[C---:B------:R-:W-:Y:S01]  /*92f0*/  FMUL R37, R70.reuse, R44 ;  /* 0x0000002c46257220 */ /* 0x040fe20000400000 */
[C---:B------:R-:W-:Y:S01]  /*9300*/  FFMA R23, R73.reuse, R96, R23 ;  /* 0x0000006049177223 */ /* 0x040fe20000000017 */
        /* <DEDUP_REMOVED lines=20> */
[----:B------:R-:W-:Y:S01]  /*9450*/  F2FP.F16.E4M3.UNPACK_B R147, R147.H1 ;  /* 0x00000093ff93723e */ /* 0x000fe200030006ff */
[----:B------:R-:W-:Y:S01]  /*9460*/  FMUL R38, R70, R45 ;  /* 0x0000002d46267220 */ /* 0x000fe20000400000 */
[----:B------:R-:W-:Y:S01]  /*9470*/  F2FP.SATFINITE.E4M3.F32.PACK_AB_MERGE_C R19, R28, R27, RZ ;  /* 0x0000001b1c13723e */ /* 0x000fe200048070ff */
[----:B------:R-:W-:Y:S01]  /*9480*/  FFMA R31, R73, R104, R31 ;  /* 0x00000068491f7223 */ /* 0x000fe2000000001f */
[C---:B------:R-:W-:Y:S01]  /*9490*/  FMUL R45, R70.reuse, R52 ;  /* 0x00000034462d7220 */ /* 0x040fe20000400000 */
[C---:B------:R-:W-:Y:S01]  /*94a0*/  FMUL R52, R70.reuse, R59 ;  /* 0x0000003b46347220 */ /* 0x040fe20000400000 */
[----:B------:R-:W-:Y:S01]  /*94b0*/  F2FP.F16.E4M3.UNPACK_B R148, R148.H1 ;  /* 0x00000094ff94723e */ /* 0x000fe200030006ff */
[C---:B------:R-:W-:Y:S01]  /*94c0*/  FMUL R59, R70.reuse, R66 ;  /* 0x00000042463b7220 */ /* 0x040fe20000400000 */
[----:B------:R-:W-:Y:S01]  /*94d0*/  F2FP.SATFINITE.E4M3.F32.PACK_AB_MERGE_C R66, R13, R12, R14 ;  /* 0x0000000c0d42723e */ /* 0x000fe2000480700e */
        /* <DEDUP_REMOVED lines=11> */
[C---:B------:R-:W-:Y:S01]  /*9590*/  FFMA R35, R73.reuse, R108, R35 ;  /* 0x0000006c49237223 */ /* 0x040fe20000000023 */
[C---:B------:R-:W-:Y:S01]  /*95a0*/  FMUL R36, R70.reuse, R43 ;  /* 0x0000002b46247220 */ /* 0x040fe20000400000 */
[--C-:B------:R-:W-:Y:S02]  /*95b0*/  HADD2.F32 R112, -RZ, R146.reuse.H0_H0 ;  /* 0x20000092ff707230 */ /* 0x100fe40000004100 */
[C---:B------:R-:W-:Y:S01]  /*95c0*/  FMUL R39, R70.reuse, R46 ;  /* 0x0000002e46277220 */ /* 0x040fe20000400000 */
        /* <DEDUP_REMOVED lines=13> */
[C---:B------:R-:W-:Y:S01]  /*96a0*/  FMUL R46, R70.reuse, R53 ;  /* 0x00000035462e7220 */ /* 0x040fe20000400000 */
[--C-:B------:R-:W-:Y:S02]  /*96b0*/  HADD2.F32 R120, -RZ, R148.reuse.H0_H0 ;  /* 0x20000094ff787230 */ /* 0x100fe40000004100 */
[C---:B------:R-:W-:Y:S01]  /*96c0*/  FMUL R50, R70.reuse, R57 ;  /* 0x0000003946327220 */ /* 0x040fe20000400000 */
[C---:B------:R-:W-:Y:S01]  /*96d0*/  FMUL R51, R70.reuse, R58 ;  /* 0x0000003a46337220 */ /* 0x040fe20000400000 */
[C---:B------:R-:W-:Y:S01]  /*96e0*/  FMUL R53, R70.reuse, R60 ;  /* 0x0000003c46357220 */ /* 0x040fe20000400000 */
[C---:B------:R-:W-:Y:S01]  /*96f0*/  FFMA R43, R73.reuse, R116, R43 ;  /* 0x00000074492b7223 */ /* 0x040fe2000000002b */
[----:B------:R-:W-:Y:S02]  /*9700*/  HADD2.F32 R121, -RZ, R148.H1_H1 ;  /* 0x30000094ff797230 */ /* 0x000fe40000004100 */
[C---:B------:R-:W-:Y:S01]  /*9710*/  FMUL R47, R70.reuse, R54 ;  /* 0x00000036462f7220 */ /* 0x040fe20000400000 */
[C---:B------:R-:W-:Y:S01]  /*9720*/  FMUL R57, R70.reuse, R64 ;  /* 0x0000004046397220 */ /* 0x040fe20000400000 */
[C---:B------:R-:W-:Y:S01]  /*9730*/  FMUL R58, R70.reuse, R65 ;  /* 0x00000041463a7220 */ /* 0x040fe20000400000 */
[C---:B------:R-:W-:Y:S01]  /*9740*/  FMUL R60, R70.reuse, R67 ;  /* 0x00000043463c7220 */ /* 0x040fe20000400000 */
[----:B------:R-:W-:Y:S01]  /*9750*/  FFMA R44, R73, R117, R44 ;  /* 0x00000075492c7223 */ /* 0x000fe2000000002c */
[C---:B------:R-:W-:Y:S01]  /*9760*/  FMUL R48, R70.reuse, R55 ;  /* 0x0000003746307220 */ /* 0x040fe20000400000 */
[----:B------:R-:W-:Y:S01]  /*9770*/  F2FP.SATFINITE.E4M3.F32.PACK_AB_MERGE_C R64, R5, R4, R76 ;  /* 0x000000040540723e */ /* 0x000fe2000480704c */
[----:B------:R-:W-:Y:S01]  /*9780*/  FFMA R45, R73, R118, R45 ;  /* 0x00000076492d7223 */ /* 0x000fe2000000002d */
[----:B------:R-:W-:Y:S01]  /*9790*/  F2FP.SATFINITE.E4M3.F32.PACK_AB_MERGE_C R65, R9, R8, R78 ;  /* 0x000000080941723e */ /* 0x000fe2000480704e */
[----:B------:R-:W-:Y:S01]  /*97a0*/  FMUL R49, R70, R56 ;  /* 0x0000003846317220 */ /* 0x000fe20000400000 */
[----:B------:R-:W-:Y:S01]  /*97b0*/  F2FP.SATFINITE.E4M3.F32.PACK_AB_MERGE_C R67, R2, R0, R3 ;  /* 0x000000000243723e */ /* 0x000fe20004807003 */
[C---:B------:R-:W-:Y:S01]  /*97c0*/  FFMA R46, R73.reuse, R119, R46 ;  /* 0x00000077492e7223 */ /* 0x040fe2000000002e */
[----:B------:R-:W-:Y:S01]  /*97d0*/  F2FP.F16.E4M3.UNPACK_B R150, R150.H1 ;  /* 0x00000096ff96723e */ /* 0x000fe200030006ff */
[--C-:B------:R-:W-:Y:S02]  /*97e0*/  HADD2.F32 R124, -RZ, R149.reuse.H0_H0 ;  /* 0x20000095ff7c7230 */ /* 0x100fe40000004100 */
[C---:B------:R-:W-:Y:S01]  /*97f0*/  FFMA R47, R73.reuse, R120, R47 ;  /* 0x00000078492f7223 */ /* 0x040fe2000000002f */
[----:B------:R1:W-:Y:S01]  /*9800*/  STS.128 [R163+UR50+0x6200], R64 ;  /* 0x00620040a3007988 */ /* 0x0003e20008000c32 */
[----:B------:R-:W-:Y:S02]  /*9810*/  HADD2.F32 R125, -RZ, R149.H1_H1 ;  /* 0x30000095ff7d7230 */ /* 0x000fe40000004100 */
[C---:B------:R-:W-:Y:S01]  /*9820*/  FFMA R48, R73.reuse, R121, R48 ;  /* 0x0000007949307223 */ /* 0x040fe20000000030 */
[C---:B------:R-:W-:Y:S01]  /*9830*/  FFMA R49, R73.reuse, R122, R49 ;  /* 0x0000007a49317223 */ /* 0x040fe20000000031 */
[----:B------:R-:W-:Y:S01]  /*9840*/  F2FP.F16.E4M3.UNPACK_B R151, R151.H1 ;  /* 0x00000097ff97723e */ /* 0x000fe200030006ff */
[C---:B------:R-:W-:Y:S01]  /*9850*/  FFMA R50, R73.reuse, R123, R50 ;  /* 0x0000007b49327223 */ /* 0x040fe20000000032 */
[----:B------:R-:W-:Y:S01]  /*9860*/  FMUL R54, R70, R61 ;  /* 0x0000003d46367220 */ /* 0x000fe20000400000 */
[--C-:B------:R-:W-:Y:S01]  /*9870*/  HADD2.F32 R128, -RZ, R150.reuse.H0_H0 ;  /* 0x20000096ff807230 */ /* 0x100fe20000004100 */
[----:B------:R1:W-:Y:S01]  /*9880*/  STS.128 [R192+0x6010], R16 ;  /* 0x00601010c0007388 */ /* 0x0003e20000000c00 */
[----:B------:R-:W-:Y:S01]  /*9890*/  F2FP.SATFINITE.E4M3.F32.PACK_AB_MERGE_C R35, R36, R35, RZ ;  /* 0x000000232423723e */ /* 0x000fe200048070ff */
[C---:B------:R-:W-:Y:S01]  /*98a0*/  FFMA R51, R73.reuse, R124, R51 ;  /* 0x0000007c49337223 */ /* 0x040fe20000000033 */
[----:B------:R-:W-:Y:S01]  /*98b0*/  F2FP.SATFINITE.E4M3.F32.PACK_AB_MERGE_C R39, R40, R39, RZ ;  /* 0x000000272827723e */ /* 0x000fe200048070ff */
[----:B------:R-:W-:Y:S02]  /*98c0*/  HADD2.F32 R129, -RZ, R150.H1_H1 ;  /* 0x30000096ff817230 */ /* 0x000fe40000004100 */
[C---:B------:R-:W-:Y:S01]  /*98d0*/  FMUL R55, R70.reuse, R62 ;  /* 0x0000003e46377220 */ /* 0x040fe20000400000 */
[C---:B------:R-:W-:Y:S01]  /*98e0*/  FFMA R52, R73.reuse, R125, R52 ;  /* 0x0000007d49347223 */ /* 0x040fe20000000034 */
[----:B------:R-:W-:Y:S01]  /*98f0*/  FMUL R56, R70, R63 ;  /* 0x0000003f46387220 */ /* 0x000fe20000400000 */
[C---:B------:R-:W-:Y:S01]  /*9900*/  FFMA R53, R73.reuse, R126, R53 ;  /* 0x0000007e49357223 */ /* 0x040fe20000000035 */
[C---:B------:R-:W-:Y:S01]  /*9910*/  FFMA R54, R73.reuse, R127, R54 ;  /* 0x0000007f49367223 */ /* 0x040fe20000000036 */
[--C-:B------:R-:W-:Y:S02]  /*9920*/  HADD2.F32 R74, -RZ, R151.reuse.H0_H0 ;  /* 0x20000097ff4a7230 */ /* 0x100fe40000004100 */
[C---:B------:R-:W-:Y:S01]  /*9930*/  FFMA R55, R73.reuse, R128, R55 ;  /* 0x0000008049377223 */ /* 0x040fe20000000037 */
[----:B------:R-:W-:Y:S02]  /*9940*/  HADD2.F32 R131, -RZ, R151.H1_H1 ;  /* 0x30000097ff837230 */ /* 0x000fe40000004100 */
[C---:B------:R-:W-:Y:S01]  /*9950*/  FFMA R56, R73.reuse, R129, R56 ;  /* 0x0000008149387223 */ /* 0x040fe20000000038 */
[----:B------:R-:W-:Y:S01]  /*9960*/  F2FP.SATFINITE.E4M3.F32.PACK_AB_MERGE_C R43, R44, R43, RZ ;  /* 0x0000002b2c2b723e */ /* 0x000fe200048070ff */
[C---:B------:R-:W-:Y:S01]  /*9970*/  FFMA R57, R73.reuse, R72, R57 ;  /* 0x0000004849397223 */ /* 0x040fe20000000039 */
[C---:B------:R-:W-:Y:S01]  /*9980*/  FFMA R58, R73.reuse, R75, R58 ;  /* 0x0000004b493a7223 */ /* 0x040fe2000000003a */
[C---:B------:R-:W-:Y:S01]  /*9990*/  FFMA R59, R73.reuse, R74, R59 ;  /* 0x0000004a493b7223 */ /* 0x040fe2000000003b */
[----:B------:R-:W-:Y:S01]  /*99a0*/  F2FP.SATFINITE.E4M3.F32.PACK_AB_MERGE_C R33, R34, R33, R35 ;  /* 0x000000212221723e */ /* 0x000fe20004807023 */
[----:B------:R-:W-:Y:S01]  /*99b0*/  FFMA R60, R73, R131, R60 ;  /* 0x00000083493c7223 */ /* 0x000fe2000000003c */
[----:B------:R-:W-:Y:S02]  /*99c0*/  F2FP.SATFINITE.E4M3.F32.PACK_AB_MERGE_C R32, R30, R29, R32 ;  /* 0x0000001d1e20723e */ /* 0x000fe40004807020 */
        /* <DEDUP_REMOVED lines=11> */
[----:B------:R-:W-:Y:S03]  /*9a80*/  IADD3 R68, PT, PT, R68, 0x1, RZ ;  /* 0x0000000144447810 */ /* 0x000fe60007ffe0ff */
        /* <DEDUP_REMOVED lines=13> */
[----:B------:R-:W-:Y:S01]  /*9b60*/  R2UR UR12, R183 ;  /* 0x00000000b70c72ca */ /* 0x000fe200000e0000 */
[----:B------:R-:W-:Y:S01]  /*9b70*/  UIADD3 UR8, UPT, UPT, UR50, 0x6200, URZ ;  /* 0x0000620032087890 */ /* 0x000fe2000fffe0ff */
[----:B------:R-:W-:Y:S01]  /*9b80*/  R2UR UR13, R184 ;  /* 0x00000000b80d72ca */ /* 0x000fe200000e0000 */
[----:B--2---:R-:W-:Y:S04]  /*9b90*/  UIADD3 UR4, UP0, UPT, UR6, 0x780, URZ ;  /* 0x0000078006047890 */ /* 0x004fe8000ff1e0ff */
[----:B------:R-:W-:Y:S09]  /*9ba0*/  UIADD3.X UR5, UPT, UPT, URZ, UR7, URZ, UP0, !UPT ;  /* 0x00000007ff057290 */ /* 0x000ff200087fe4ff */
[----:B------:R2:W-:Y:S01]  /*9bb0*/  UTMASTG.5D.IM2COL [UR8], [UR4] ;  /* 0x00000008040073b5 */ /* 0x0005e20008060000 */
[----:B------:R0:W-:Y:S01]  /*9bc0*/  UTMACMDFLUSH ;  /* 0x00000000000079b7 */ /* 0x0001e20000000000 */
[----:B--2---:R-:W-:Y:S04]  /*9bd0*/  DEPBAR.LE SB0, 0x1 ;  /* 0x000080400000791a */ /* 0x004fe80000000000 */
.L_x_128:
[----:B------:R-:W-:Y:S05]  /*9be0*/  BSYNC.RECONVERGENT B0 ;  /* 0x0000000000007941 */ /* 0x000fea0003800200 */
.L_x_127:
[----:B------:R-:W-:Y:S01]  /*9bf0*/  R2UR UR5, R175 ;  /* 0x00000000af0572ca */ /* 0x000fe200000e0000 */
[----:B------:R-:W-:Y:S01]  /*9c00*/  BAR.SYNC.DEFER_BLOCKING 0x1, 0x80 ;  /* 0x0042000000007b1d */ /* 0x000fe20000010000 */
[----:B------:R-:W-:Y:S01]  /*9c10*/  R2UR UR4, R176 ;  /* 0x00000000b00472ca */ /* 0x000fe200000e0000 */
[----:B------:R-:W-:Y:S01]  /*9c20*/  UISETP.NE.AND UP0, UPT, UR53, URZ, UPT ;  /* 0x000000ff3500728c */ /* 0x000fe2000bf05270 */
[C---:B------:R-:W-:Y:S02]  /*9c30*/  ISETP.NE.AND P0, PT, R68.reuse, 0x2, PT ;  /* 0x000000024400780c */ /* 0x040fe40003f05270 */
[----:B------:R-:W-:Y:S02]  /*9c40*/  LOP3.LUT R161, R161, 0x1, RZ, 0x3c, !PT ;  /* 0x00000001a1a17812 */ /* 0x000fe400078e3cff */
[----:B------:R-:W-:Y:S02]  /*9c50*/  SEL R3, RZ, 0x1, P0 ;  /* 0x00000001ff037807 */ /* 0x000fe40000000000 */
[----:B------:R-:W-:Y:S02]  /*9c60*/  SEL R68, R68, RZ, P0 ;  /* 0x000000ff44447207 */ /* 0x000fe40000000000 */
[----:B------:R-:W-:Y:S01]  /*9c70*/  LOP3.LUT R162, R162, R3, RZ, 0x3c, !PT ;  /* 0x00000003a2a27212 */ /* 0x000fe200078e3cff */
[----:B------:R-:W-:Y:S02]  /*9c80*/  UIADD3 UR24, UPT, UPT, UR36, UR5, URZ ;  /* 0x0000000524187290 */ /* 0x000fe4000fffe0ff */
[----:B------:R-:W-:Y:S01]  /*9c90*/  UIADD3 UR51, UPT, UPT, UR37, UR4, URZ ;  /* 0x0000000425337290 */ /* 0x000fe2000fffe0ff */
[----:B------:R-:W-:Y:S01]  /*9ca0*/  UMOV UR52, UR62 ;  /* 0x0000003e00347c82 */ /* 0x000fe20008000000 */
[----:B------:R-:W-:Y:S10]  /*9cb0*/  BRA.U UP0, `(.L_x_129) ;  /* 0xffffffc100d47547 */ /* 0x000ff4000b83ffff */
[----:B------:R-:W-:Y:S05]  /*9cc0*/  EXIT ;  /* 0x000000000000794d */ /* 0x000fea0003800000 */
.L_x_25:
[----:B------:R-:W-:Y:S07]  /*9cd0*/  MOV R0, UR9 ;  /* 0x0000000900007c02 */ /* 0x000fee0008000f00 */
.L_x_130:
[----:B--2---:R2:W3:Y:S02]  /*9ce0*/  SYNCS.PHASECHK.TRANS64.TRYWAIT P0, [R0+URZ+0x80], R5 ;  /* 0x00008005000075a7 */ /* 0x0044e400080011ff */
[----:B---3--:R-:W-:Y:S05]  /*9cf0*/  @!P0 NANOSLEEP.SYNCS 0x989680 ;  /* 0x009896800000895d */ /* 0x008fea0003900000 */
[----:B------:R-:W3:Y:S02]  /*9d00*/  @!P0 SYNCS.PHASECHK.TRANS64 P0, [R0+URZ+0x80], R5 ;  /* 0x00008005000085a7 */ /* 0x000ee400080010ff */
[----:B---3--:R-:W-:Y:S05]  /*9d10*/  @!P0 BRA `(.L_x_130) ;  /* 0xfffffffc00f08947 */ /* 0x008fea000383ffff */
[----:B------:R-:W-:Y:S05]  /*9d20*/  BRA `(.L_x_24) ;  /* 0xffffff7c00f47947 */ /* 0x000fea000383ffff */
.L_x_32:
[----:B------:R-:W-:Y:S07]  /*9d30*/  MOV R0, UR9 ;  /* 0x0000000900007c02 */ /* 0x000fee0008000f00 */
.L_x_131:
[----:B-1----:R1:W2:Y:S02]  /*9d40*/  SYNCS.PHASECHK.TRANS64.TRYWAIT P0, [R0+URZ+0x80], R5 ;  /* 0x00008005000075a7 */ /* 0x0022a400080011ff */
[----:B--2---:R-:W-:Y:S05]  /*9d50*/  @!P0 NANOSLEEP.SYNCS 0x989680 ;  /* 0x009896800000895d */ /* 0x004fea0003900000 */
[----:B------:R-:W2:Y:S02]  /*9d60*/  @!P0 SYNCS.PHASECHK.TRANS64 P0, [R0+URZ+0x80], R5 ;  /* 0x00008005000085a7 */ /* 0x000ea400080010ff */
[----:B--2---:R-:W-:Y:S05]  /*9d70*/  @!P0 BRA `(.L_x_131) ;  /* 0xfffffffc00f08947 */ /* 0x004fea000383ffff */
[----:B------:R-:W-:Y:S05]  /*9d80*/  BRA `(.L_x_31) ;  /* 0xffffff8400987947 */ /* 0x000fea000383ffff */
.L_x_37:
[----:B-1----:R-:W-:-:S07]  /*9d90*/  MOV R0, UR30 ;  /* 0x0000001e00007c02 */ /* 0x002fce0008000f00 */
.L_x_132:
[----:B-1----:R1:W2:Y:S02]  /*9da0*/  SYNCS.PHASECHK.TRANS64.TRYWAIT P0, [R0+URZ+0x130], R3 ;  /* 0x00013003000075a7 */ /* 0x0022a400080011ff */
[----:B--2---:R-:W-:Y:S05]  /*9db0*/  @!P0 NANOSLEEP.SYNCS 0x989680 ;  /* 0x009896800000895d */ /* 0x004fea0003900000 */
[----:B------:R-:W2:Y:S02]  /*9dc0*/  @!P0 SYNCS.PHASECHK.TRANS64 P0, [R0+URZ+0x130], R3 ;  /* 0x00013003000085a7 */ /* 0x000ea400080010ff */
[----:B--2---:R-:W-:Y:S05]  /*9dd0*/  @!P0 BRA `(.L_x_132) ;  /* 0xfffffffc00f08947 */ /* 0x004fea000383ffff */
[----:B------:R-:W-:Y:S05]  /*9de0*/  BRA `(.L_x_133) ;  /* 0xffffff88007c7947 */ /* 0x000fea000383ffff */
.L_x_41:
[----:B------:R-:W-:-:S07]  /*9df0*/  MOV R0, UR4 ;  /* 0x0000000400007c02 */ /* 0x000fce0008000f00 */
.L_x_134:
[----:B-1----:R1:W2:Y:S02]  /*9e00*/  SYNCS.PHASECHK.TRANS64.TRYWAIT P0, [R0+URZ], R3 ;  /* 0x00000003000075a7 */ /* 0x0022a400080011ff */
[----:B--2---:R-:W-:Y:S05]  /*9e10*/  @!P0 NANOSLEEP.SYNCS 0x989680 ;  /* 0x009896800000895d */ /* 0x004fea0003900000 */
[----:B------:R-:W2:Y:S02]  /*9e20*/  @!P0 SYNCS.PHASECHK.TRANS64 P0, [R0+URZ], R3 ;  /* 0x00000003000085a7 */ /* 0x000ea400080010ff */
[----:B--2---:R-:W-:Y:S05]  /*9e30*/  @!P0 BRA `(.L_x_134) ;  /* 0xfffffffc00f08947 */ /* 0x004fea000383ffff */
[----:B------:R-:W-:Y:S05]  /*9e40*/  BRA `(.L_x_135) ;  /* 0xffffff9000147947 */ /* 0x000fea000383ffff */
.L_x_42:
[----:B------:R-:W-:-:S07]  /*9e50*/  MOV R0, UR5 ;  /* 0x0000000500007c02 */ /* 0x000fce0008000f00 */
.L_x_136:
[----:B-1----:R1:W2:Y:S02]  /*9e60*/  SYNCS.PHASECHK.TRANS64.TRYWAIT P0, [R0+URZ], R3 ;  /* 0x00000003000075a7 */ /* 0x0022a400080011ff */
[----:B--2---:R-:W-:Y:S05]  /*9e70*/  @!P0 NANOSLEEP.SYNCS 0x989680 ;  /* 0x009896800000895d */ /* 0x004fea0003900000 */
[----:B------:R-:W2:Y:S02]  /*9e80*/  @!P0 SYNCS.PHASECHK.TRANS64 P0, [R0+URZ], R3 ;  /* 0x00000003000085a7 */ /* 0x000ea400080010ff */
[----:B--2---:R-:W-:Y:S05]  /*9e90*/  @!P0 BRA `(.L_x_136) ;  /* 0xfffffffc00f08947 */ /* 0x004fea000383ffff */
[----:B------:R-:W-:Y:S05]  /*9ea0*/  BRA `(.L_x_137) ;  /* 0xffffff9000247947 */ /* 0x000fea000383ffff */
.L_x_43:
[----:B------:R-:W-:-:S07]  /*9eb0*/  MOV R0, UR5 ;  /* 0x0000000500007c02 */ /* 0x000fce0008000f00 */
.L_x_138:
[----:B-1----:R1:W2:Y:S02]  /*9ec0*/  SYNCS.PHASECHK.TRANS64.TRYWAIT P0, [R0+URZ], R3 ;  /* 0x00000003000075a7 */ /* 0x0022a400080011ff */
[----:B--2---:R-:W-:Y:S05]  /*9ed0*/  @!P0 NANOSLEEP.SYNCS 0x989680 ;  /* 0x009896800000895d */ /* 0x004fea0003900000 */
[----:B------:R-:W2:Y:S02]  /*9ee0*/  @!P0 SYNCS.PHASECHK.TRANS64 P0, [R0+URZ], R3 ;  /* 0x00000003000085a7 */ /* 0x000ea400080010ff */
[----:B--2---:R-:W-:Y:S05]  /*9ef0*/  @!P0 BRA `(.L_x_138) ;  /* 0xfffffffc00f08947 */ /* 0x004fea000383ffff */
[----:B------:R-:W-:Y:S05]  /*9f00*/  BRA `(.L_x_139) ;  /* 0xffffff9000347947 */ /* 0x000fea000383ffff */
.L_x_44:
[----:B------:R-:W-:-:S07]  /*9f10*/  MOV R0, UR5 ;  /* 0x0000000500007c02 */ /* 0x000fce0008000f00 */
.L_x_140:
[----:B-1----:R1:W2:Y:S02]  /*9f20*/  SYNCS.PHASECHK.TRANS64.TRYWAIT P0, [R0+URZ], R3 ;  /* 0x00000003000075a7 */ /* 0x0022a400080011ff */
[----:B--2---:R-:W-:Y:S05]  /*9f30*/  @!P0 NANOSLEEP.SYNCS 0x989680 ;  /* 0x009896800000895d */ /* 0x004fea0003900000 */
[----:B------:R-:W2:Y:S02]  /*9f40*/  @!P0 SYNCS.PHASECHK.TRANS64 P0, [R0+URZ], R3 ;  /* 0x00000003000085a7 */ /* 0x000ea400080010ff */
[----:B--2---:R-:W-:Y:S05]  /*9f50*/  @!P0 BRA `(.L_x_140) ;  /* 0xfffffffc00f08947 */ /* 0x004fea000383ffff */
[----:B------:R-:W-:Y:S05]  /*9f60*/  BRA `(.L_x_141) ;  /* 0xffffff9000447947 */ /* 0x000fea000383ffff */
.L_x_45:
[----:B------:R-:W-:-:S07]  /*9f70*/  MOV R0, UR5 ;  /* 0x0000000500007c02 */ /* 0x000fce0008000f00 */
.L_x_142:
[----:B-1----:R1:W2:Y:S02]  /*9f80*/  SYNCS.PHASECHK.TRANS64.TRYWAIT P0, [R0+URZ], R3 ;  /* 0x00000003000075a7 */ /* 0x0022a400080011ff */
[----:B--2---:R-:W-:Y:S05]  /*9f90*/  @!P0 NANOSLEEP.SYNCS 0x989680 ;  /* 0x009896800000895d */ /* 0x004fea0003900000 */
[----:B------:R-:W2:Y:S02]  /*9fa0*/  @!P0 SYNCS.PHASECHK.TRANS64 P0, [R0+URZ], R3 ;  /* 0x00000003000085a7 */ /* 0x000ea400080010ff */
[----:B--2---:R-:W-:Y:S05]  /*9fb0*/  @!P0 BRA `(.L_x_142) ;  /* 0xfffffffc00f08947 */ /* 0x004fea000383ffff */
[----:B------:R-:W-:Y:S05]  /*9fc0*/  BRA `(.L_x_143) ;  /* 0xffffff9000547947 */ /* 0x000fea000383ffff */
.L_x_46:
[----:B------:R-:W-:-:S07]  /*9fd0*/  MOV R0, UR5 ;  /* 0x0000000500007c02 */ /* 0x000fce0008000f00 */
.L_x_144:
[----:B-1----:R1:W2:Y:S02]  /*9fe0*/  SYNCS.PHASECHK.TRANS64.TRYWAIT P0, [R0+URZ], R3 ;  /* 0x00000003000075a7 */ /* 0x0022a400080011ff */
[----:B--2---:R-:W-:Y:S05]  /*9ff0*/  @!P0 NANOSLEEP.SYNCS 0x989680 ;  /* 0x009896800000895d */ /* 0x004fea0003900000 */
[----:B------:R-:W2:Y:S02]  /*a000*/  @!P0 SYNCS.PHASECHK.TRANS64 P0, [R0+URZ], R3 ;  /* 0x00000003000085a7 */ /* 0x000ea400080010ff */
[----:B--2---:R-:W-:Y:S05]  /*a010*/  @!P0 BRA `(.L_x_144) ;  /* 0xfffffffc00f08947 */ /* 0x004fea000383ffff */
[----:B------:R-:W-:Y:S05]  /*a020*/  BRA `(.L_x_145) ;  /* 0xffffff9000647947 */ /* 0x000fea000383ffff */
.L_x_47:
[----:B------:R-:W-:-:S07]  /*a030*/  MOV R0, UR5 ;  /* 0x0000000500007c02 */ /* 0x000fce0008000f00 */
.L_x_146:
[----:B-1----:R1:W2:Y:S02]  /*a040*/  SYNCS.PHASECHK.TRANS64.TRYWAIT P0, [R0+URZ], R3 ;  /* 0x00000003000075a7 */ /* 0x0022a400080011ff */
[----:B--2---:R-:W-:Y:S05]  /*a050*/  @!P0 NANOSLEEP.SYNCS 0x989680 ;  /* 0x009896800000895d */ /* 0x004fea0003900000 */
[----:B------:R-:W2:Y:S02]  /*a060*/  @!P0 SYNCS.PHASECHK.TRANS64 P0, [R0+URZ], R3 ;  /* 0x00000003000085a7 */ /* 0x000ea400080010ff */
[----:B--2---:R-:W-:Y:S05]  /*a070*/  @!P0 BRA `(.L_x_146) ;  /* 0xfffffffc00f08947 */ /* 0x004fea000383ffff */
[----:B------:R-:W-:Y:S05]  /*a080*/  BRA `(.L_x_147) ;  /* 0xffffff9000747947 */ /* 0x000fea000383ffff */
.L_x_48:
[----:B------:R-:W-:-:S07]  /*a090*/  MOV R0, UR5 ;  /* 0x0000000500007c02 */ /* 0x000fce0008000f00 */
.L_x_148:
[----:B-1----:R1:W2:Y:S02]  /*a0a0*/  SYNCS.PHASECHK.TRANS64.TRYWAIT P0, [R0+URZ], R3 ;  /* 0x00000003000075a7 */ /* 0x0022a400080011ff */
[----:B--2---:R-:W-:Y:S05]  /*a0b0*/  @!P0 NANOSLEEP.SYNCS 0x989680 ;  /* 0x009896800000895d */ /* 0x004fea0003900000 */
[----:B------:R-:W2:Y:S02]  /*a0c0*/  @!P0 SYNCS.PHASECHK.TRANS64 P0, [R0+URZ], R3 ;  /* 0x00000003000085a7 */ /* 0x000ea400080010ff */
[----:B--2---:R-:W-:Y:S05]  /*a0d0*/  @!P0 BRA `(.L_x_148) ;  /* 0xfffffffc00f08947 */ /* 0x004fea000383ffff */
[----:B------:R-:W-:Y:S05]  /*a0e0*/  BRA `(.L_x_149) ;  /* 0xffffff9000847947 */ /* 0x000fea000383ffff */
.L_x_49:
[----:B------:R-:W-:-:S07]  /*a0f0*/  MOV R0, UR5 ;  /* 0x0000000500007c02 */ /* 0x000fce0008000f00 */
.L_x_150:
[----:B-1----:R1:W2:Y:S02]  /*a100*/  SYNCS.PHASECHK.TRANS64.TRYWAIT P0, [R0+URZ], R3 ;  /* 0x00000003000075a7 */ /* 0x0022a400080011ff */
[----:B--2---:R-:W-:Y:S05]  /*a110*/  @!P0 NANOSLEEP.SYNCS 0x989680 ;  /* 0x009896800000895d */ /* 0x004fea0003900000 */
[----:B------:R-:W2:Y:S02]  /*a120*/  @!P0 SYNCS.PHASECHK.TRANS64 P0, [R0+URZ], R3 ;  /* 0x00000003000085a7 */ /* 0x000ea400080010ff */
[----:B--2---:R-:W-:Y:S05]  /*a130*/  @!P0 BRA `(.L_x_150) ;  /* 0xfffffffc00f08947 */ /* 0x004fea000383ffff */
[----:B------:R-:W-:Y:S05]  /*a140*/  BRA `(.L_x_151) ;  /* 0xffffff9000947947 */ /* 0x000fea000383ffff */
.L_x_50:
[----:B------:R-:W-:-:S07]  /*a150*/  MOV R0, UR5 ;  /* 0x0000000500007c02 */ /* 0x000fce0008000f00 */
.L_x_152:
[----:B-1----:R1:W2:Y:S02]  /*a160*/  SYNCS.PHASECHK.TRANS64.TRYWAIT P0, [R0+URZ], R3 ;  /* 0x00000003000075a7 */ /* 0x0022a400080011ff */
[----:B--2---:R-:W-:Y:S05]  /*a170*/  @!P0 NANOSLEEP.SYNCS 0x989680 ;  /* 0x009896800000895d */ /* 0x004fea0003900000 */
[----:B------:R-:W2:Y:S02]  /*a180*/  @!P0 SYNCS.PHASECHK.TRANS64 P0, [R0+URZ], R3 ;  /* 0x00000003000085a7 */ /* 0x000ea400080010ff */
[----:B--2---:R-:W-:Y:S05]  /*a190*/  @!P0 BRA `(.L_x_152) ;  /* 0xfffffffc00f08947 */ /* 0x004fea000383ffff */
[----:B------:R-:W-:Y:S05]  /*a1a0*/  BRA `(.L_x_153) ;  /* 0xffffff9000a47947 */ /* 0x000fea000383ffff */
.L_x_51:
[----:B------:R-:W-:-:S07]  /*a1b0*/  MOV R0, UR5 ;  /* 0x0000000500007c02 */ /* 0x000fce0008000f00 */
.L_x_154:
[----:B-1----:R1:W2:Y:S02]  /*a1c0*/  SYNCS.PHASECHK.TRANS64.TRYWAIT P0, [R0+URZ], R3 ;  /* 0x00000003000075a7 */ /* 0x0022a400080011ff */
[----:B--2---:R-:W-:Y:S05]  /*a1d0*/  @!P0 NANOSLEEP.SYNCS 0x989680 ;  /* 0x009896800000895d */ /* 0x004fea0003900000 */
[----:B------:R-:W2:Y:S02]  /*a1e0*/  @!P0 SYNCS.PHASECHK.TRANS64 P0, [R0+URZ], R3 ;  /* 0x00000003000085a7 */ /* 0x000ea400080010ff */
[----:B--2---:R-:W-:Y:S05]  /*a1f0*/  @!P0 BRA `(.L_x_154) ;  /* 0xfffffffc00f08947 */ /* 0x004fea000383ffff */
[----:B------:R-:W-:Y:S05]  /*a200*/  BRA `(.L_x_155) ;  /* 0xffffff9000b47947 */ /* 0x000fea000383ffff */
.L_x_52:
[----:B------:R-:W-:-:S07]  /*a210*/  MOV R0, UR5 ;  /* 0x0000000500007c02 */ /* 0x000fce0008000f00 */
.L_x_156:
[----:B-1----:R1:W2:Y:S02]  /*a220*/  SYNCS.PHASECHK.TRANS64.TRYWAIT P0, [R0+URZ], R3 ;  /* 0x00000003000075a7 */ /* 0x0022a400080011ff */
[----:B--2---:R-:W-:Y:S05]  /*a230*/  @!P0 NANOSLEEP.SYNCS 0x989680 ;  /* 0x009896800000895d */ /* 0x004fea0003900000 */
[----:B------:R-:W2:Y:S02]  /*a240*/  @!P0 SYNCS.PHASECHK.TRANS64 P0, [R0+URZ], R3 ;  /* 0x00000003000085a7 */ /* 0x000ea400080010ff */
[----:B--2---:R-:W-:Y:S05]  /*a250*/  @!P0 BRA `(.L_x_156) ;  /* 0xfffffffc00f08947 */ /* 0x004fea000383ffff */
[----:B------:R-:W-:Y:S05]  /*a260*/  BRA `(.L_x_157) ;  /* 0xffffff9000c47947 */ /* 0x000fea000383ffff */
.L_x_53:
[----:B------:R-:W-:-:S07]  /*a270*/  MOV R0, UR5 ;  /* 0x0000000500007c02 */ /* 0x000fce0008000f00 */
.L_x_158:
[----:B-1----:R1:W2:Y:S02]  /*a280*/  SYNCS.PHASECHK.TRANS64.TRYWAIT P0, [R0+URZ], R3 ;  /* 0x00000003000075a7 */ /* 0x0022a400080011ff */
[----:B--2---:R-:W-:Y:S05]  /*a290*/  @!P0 NANOSLEEP.SYNCS 0x989680 ;  /* 0x009896800000895d */ /* 0x004fea0003900000 */
[----:B------:R-:W2:Y:S02]  /*a2a0*/  @!P0 SYNCS.PHASECHK.TRANS64 P0, [R0+URZ], R3 ;  /* 0x00000003000085a7 */ /* 0x000ea400080010ff */
[----:B--2---:R-:W-:Y:S05]  /*a2b0*/  @!P0 BRA `(.L_x_158) ;  /* 0xfffffffc00f08947 */ /* 0x004fea000383ffff */
[----:B------:R-:W-:Y:S05]  /*a2c0*/  BRA `(.L_x_159) ;  /* 0xffffff9000d47947 */ /* 0x000fea000383ffff */
.L_x_54:
[----:B------:R-:W-:-:S07]  /*a2d0*/  MOV R0, UR5 ;  /* 0x0000000500007c02 */ /* 0x000fce0008000f00 */
.L_x_160:
[----:B-1----:R1:W2:Y:S02]  /*a2e0*/  SYNCS.PHASECHK.TRANS64.TRYWAIT P0, [R0+URZ], R3 ;  /* 0x00000003000075a7 */ /* 0x0022a400080011ff */
[----:B--2---:R-:W-:Y:S05]  /*a2f0*/  @!P0 NANOSLEEP.SYNCS 0x989680 ;  /* 0x009896800000895d */ /* 0x004fea0003900000 */
[----:B------:R-:W2:Y:S02]  /*a300*/  @!P0 SYNCS.PHASECHK.TRANS64 P0, [R0+URZ], R3 ;  /* 0x00000003000085a7 */ /* 0x000ea400080010ff */
[----:B--2---:R-:W-:Y:S05]  /*a310*/  @!P0 BRA `(.L_x_160) ;  /* 0xfffffffc00f08947 */ /* 0x004fea000383ffff */
[----:B------:R-:W-:Y:S05]  /*a320*/  BRA `(.L_x_161) ;  /* 0xffffff9000e47947 */ /* 0x000fea000383ffff */
.L_x_55:
[----:B------:R-:W-:-:S07]  /*a330*/  MOV R0, UR5 ;  /* 0x0000000500007c02 */ /* 0x000fce0008000f00 */
.L_x_162:
[----:B-1----:R1:W2:Y:S02]  /*a340*/  SYNCS.PHASECHK.TRANS64.TRYWAIT P0, [R0+URZ], R3 ;  /* 0x00000003000075a7 */ /* 0x0022a400080011ff */
[----:B--2---:R-:W-:Y:S05]  /*a350*/  @!P0 NANOSLEEP.SYNCS 0x989680 ;  /* 0x009896800000895d */ /* 0x004fea0003900000 */
[----:B------:R-:W2:Y:S02]  /*a360*/  @!P0 SYNCS.PHASECHK.TRANS64 P0, [R0+URZ], R3 ;  /* 0x00000003000085a7 */ /* 0x000ea400080010ff */
[----:B--2---:R-:W-:Y:S05]  /*a370*/  @!P0 BRA `(.L_x_162) ;  /* 0xfffffffc00f08947 */ /* 0x004fea000383ffff */
[----:B------:R-:W-:Y:S05]  /*a380*/  BRA `(.L_x_163) ;  /* 0xffffff9000f47947 */ /* 0x000fea000383ffff */
.L_x_58:
[----:B------:R-:W-:-:S07]  /*a390*/  MOV R4, UR4 ;  /* 0x0000000400047c02 */ /* 0x000fce0008000f00 */
.L_x_164:
[----:B--2---:R2:W3:Y:S02]  /*a3a0*/  SYNCS.PHASECHK.TRANS64.TRYWAIT P1, [R4+URZ+0x138], R7 ;  /* 0x00013807040075a7 */ /* 0x0044e400080211ff */
[----:B---3--:R-:W-:Y:S05]  /*a3b0*/  @!P1 NANOSLEEP.SYNCS 0x989680 ;  /* 0x009896800000995d */ /* 0x008fea0003900000 */
[----:B------:R-:W3:Y:S02]  /*a3c0*/  @!P1 SYNCS.PHASECHK.TRANS64 P1, [R4+URZ+0x138], R7 ;  /* 0x00013807040095a7 */ /* 0x000ee400080210ff */
[----:B---3--:R-:W-:Y:S05]  /*a3d0*/  @!P1 BRA `(.L_x_164) ;  /* 0xfffffffc00f09947 */ /* 0x008fea000383ffff */
[----:B------:R-:W-:Y:S05]  /*a3e0*/  BRA `(.L_x_165) ;  /* 0xffffff94005c7947 */ /* 0x000fea000383ffff */
.L_x_59:
[----:B--2---:R-:W-:-:S07]  /*a3f0*/  MOV R4, UR4 ;  /* 0x0000000400047c02 */ /* 0x004fce0008000f00 */
.L_x_166:
[----:B--2---:R2:W3:Y:S02]  /*a400*/  SYNCS.PHASECHK.TRANS64.TRYWAIT P1, [R4+URZ+0x130], R5 ;  /* 0x00013005040075a7 */ /* 0x0044e400080211ff */
[----:B---3--:R-:W-:Y:S05]  /*a410*/  @!P1 NANOSLEEP.SYNCS 0x989680 ;  /* 0x009896800000995d */ /* 0x008fea0003900000 */
[----:B------:R-:W3:Y:S02]  /*a420*/  @!P1 SYNCS.PHASECHK.TRANS64 P1, [R4+URZ+0x130], R5 ;  /* 0x00013005040095a7 */ /* 0x000ee400080210ff */
[----:B---3--:R-:W-:Y:S05]  /*a430*/  @!P1 BRA `(.L_x_166) ;  /* 0xfffffffc00f09947 */ /* 0x008fea000383ffff */
[----:B------:R-:W-:Y:S05]  /*a440*/  BRA `(.L_x_167) ;  /* 0xffffff9400647947 */ /* 0x000fea000383ffff */
.L_x_69:
[----:B--2---:R-:W-:-:S04]  /*a450*/  MOV R5, UR5 ;  /* 0x0000000500057c02 */ /* 0x004fc80008000f00 */
[----:B------:R2:W3:Y:S03]  /*a460*/  SYNCS.PHASECHK.TRANS64.TRYWAIT P0, [R5+URZ+0x8], R6 ;  /* 0x00000806050075a7 */ /* 0x0004e600080011ff */
[----:B---3--:R-:W-:Y:S05]  /*a470*/  @!P0 NANOSLEEP.SYNCS 0x989680 ;  /* 0x009896800000895d */ /* 0x008fea0003900000 */
[----:B------:R-:W3:Y:S02]  /*a480*/  @!P0 SYNCS.PHASECHK.TRANS64 P0, [R5+URZ+0x8], R6 ;  /* 0x00000806050085a7 */ /* 0x000ee400080010ff */
[----:B---3--:R-:W-:Y:S05]  /*a490*/  @!P0 BRA `(.L_x_69) ;  /* 0xfffffffc00ec8947 */ /* 0x008fea000383ffff */
[----:B------:R-:W-:Y:S05]  /*a4a0*/  BRA `(.L_x_68) ;  /* 0xffffff98002c7947 */ /* 0x000fea000383ffff */
.L_x_71:
[----:B------:R-:W-:Y:S01]  /*a4b0*/  BSSY B0, `(.L_x_168) ;  /* 0x0000006000007945 */ /* 0x000fe20003800000 */
[----:B------:R-:W-:-:S07]  /*a4c0*/  MOV R15, 0xffffffff ;  /* 0xffffffff000f7802 */ /* 0x000fce0000000f00 */
[----:B-12--5:R-:W-:Y:S05]  /*a4d0*/  WARPSYNC.COLLECTIVE R15, `(.L_x_169) ;  /* 0x000000000f0c7348 */ /* 0x026fea0003c00000 */
[----:B------:R-:W-:Y:S02]  /*a4e0*/  ELECT P6, UR79, PT ;  /* 0x00000000004f782f */ /* 0x000fe400038c0000 */
[----:B------:R-:W-:Y:S01]  /*a4f0*/  MOV R14, UR79 ;  /* 0x0000004f000e7c02 */ /* 0x000fe20008000f00 */
[----:B-12--5:R-:W-:Y:S10]  /*a500*/  ENDCOLLECTIVE ;  /* 0x000000000000791b */ /* 0x026ff40003800000 */
.L_x_169:
[----:B------:R-:W-:Y:S05]  /*a510*/  BSYNC B0 ;  /* 0x0000000000007941 */ /* 0x000fea0003800000 */
.L_x_168:
[----:B------:R-:W-:Y:S01]  /*a520*/  PLOP3.LUT P0, PT, P6, PT, PT, 0x80, 0x8 ;  /* 0x000000000008781c */ /* 0x000fe2000370f070 */
[----:B------:R-:W-:-:S12]  /*a530*/  BRA `(.L_x_170) ;  /* 0xffffff9800587947 */ /* 0x000fd8000383ffff */
.L_x_73:
[----:B--2---:R-:W-:-:S04]  /*a540*/  MOV R3, UR5 ;  /* 0x0000000500037c02 */ /* 0x004fc80008000f00 */
[----:B------:R2:W3:Y:S03]  /*a550*/  SYNCS.PHASECHK.TRANS64.TRYWAIT P0, [R3+URZ+0x8], R4 ;  /* 0x00000804030075a7 */ /* 0x0004e600080011ff */
[----:B---3--:R-:W-:Y:S05]  /*a560*/  @!P0 NANOSLEEP.SYNCS 0x989680 ;  /* 0x009896800000895d */ /* 0x008fea0003900000 */
[----:B------:R-:W3:Y:S02]  /*a570*/  @!P0 SYNCS.PHASECHK.TRANS64 P0, [R3+URZ+0x8], R4 ;  /* 0x00000804030085a7 */ /* 0x000ee400080010ff */
[----:B---3--:R-:W-:Y:S05]  /*a580*/  @!P0 BRA `(.L_x_73) ;  /* 0xfffffffc00ec8947 */ /* 0x008fea000383ffff */
[----:B------:R-:W-:Y:S05]  /*a590*/  BRA `(.L_x_72) ;  /* 0xffffff98005c7947 */ /* 0x000fea000383ffff */
.L_x_74:
[----:B------:R-:W-:-:S07]  /*a5a0*/  MOV R4, UR17 ;  /* 0x0000001100047c02 */ /* 0x000fce0008000f00 */
.L_x_171:
[----:B-1----:R1:W2:Y:S02]  /*a5b0*/  SYNCS.PHASECHK.TRANS64.TRYWAIT P0, [R4+URZ+0x130], R5 ;  /* 0x00013005040075a7 */ /* 0x0022a400080011ff */
[----:B--2---:R-:W-:Y:S05]  /*a5c0*/  @!P0 NANOSLEEP.SYNCS 0x989680 ;  /* 0x009896800000895d */ /* 0x004fea0003900000 */
[----:B------:R-:W2:Y:S02]  /*a5d0*/  @!P0 SYNCS.PHASECHK.TRANS64 P0, [R4+URZ+0x130], R5 ;  /* 0x00013005040085a7 */ /* 0x000ea400080010ff */
[----:B--2---:R-:W-:Y:S05]  /*a5e0*/  @!P0 BRA `(.L_x_171) ;  /* 0xfffffffc00f08947 */ /* 0x004fea000383ffff */
[----:B------:R-:W-:Y:S05]  /*a5f0*/  BRA `(.L_x_172) ;  /* 0xffffff9c004c7947 */ /* 0x000fea000383ffff */
.L_x_76:
[----:B------:R-:W-:-:S07]  /*a600*/  MOV R4, UR22 ;  /* 0x0000001600047c02 */ /* 0x000fce0008000f00 */
.L_x_173:
[----:B-1----:R1:W2:Y:S02]  /*a610*/  SYNCS.PHASECHK.TRANS64.TRYWAIT P0, [R4+URZ+0x150], R5 ;  /* 0x00015005040075a7 */ /* 0x0022a400080011ff */
[----:B--2---:R-:W-:Y:S05]  /*a620*/  @!P0 NANOSLEEP.SYNCS 0x989680 ;  /* 0x009896800000895d */ /* 0x004fea0003900000 */
[----:B------:R-:W2:Y:S02]  /*a630*/  @!P0 SYNCS.PHASECHK.TRANS64 P0, [R4+URZ+0x150], R5 ;  /* 0x00015005040085a7 */ /* 0x000ea400080010ff */
[----:B--2---:R-:W-:Y:S05]  /*a640*/  @!P0 BRA `(.L_x_173) ;  /* 0xfffffffc00f08947 */ /* 0x004fea000383ffff */
[----:B------:R-:W-:Y:S05]  /*a650*/  BRA `(.L_x_75) ;  /* 0xffffff9c006c7947 */ /* 0x000fea000383ffff */
.L_x_80:
[----:B-1----:R-:W-:Y:S07]  /*a660*/  MOV R4, UR10 ;  /* 0x0000000a00047c02 */ /* 0x002fee0008000f00 */
.L_x_174:
[----:B-1----:R1:W2:Y:S02]  /*a670*/  SYNCS.PHASECHK.TRANS64.TRYWAIT P0, [R4+URZ], R7 ;  /* 0x00000007040075a7 */ /* 0x0022a400080011ff */
[----:B--2---:R-:W-:Y:S05]  /*a680*/  @!P0 NANOSLEEP.SYNCS 0x989680 ;  /* 0x009896800000895d */ /* 0x004fea0003900000 */
[----:B------:R-:W2:Y:S02]  /*a690*/  @!P0 SYNCS.PHASECHK.TRANS64 P0, [R4+URZ], R7 ;  /* 0x00000007040085a7 */ /* 0x000ea400080010ff */
[----:B--2---:R-:W-:Y:S05]  /*a6a0*/  @!P0 BRA `(.L_x_174) ;  /* 0xfffffffc00f08947 */ /* 0x004fea000383ffff */
[----:B------:R-:W-:Y:S05]  /*a6b0*/  BRA `(.L_x_79) ;  /* 0xffffff9c00907947 */ /* 0x000fea000383ffff */
.L_x_84:
[----:B--2---:R-:W-:-:S07]  /*a6c0*/  MOV R0, UR4 ;  /* 0x0000000400007c02 */ /* 0x004fce0008000f00 */
.L_x_175:
[----:B-1----:R1:W2:Y:S02]  /*a6d0*/  SYNCS.PHASECHK.TRANS64.TRYWAIT P0, [R0+URZ], R5 ;  /* 0x00000005000075a7 */ /* 0x0022a400080011ff */
[----:B--2---:R-:W-:Y:S05]  /*a6e0*/  @!P0 NANOSLEEP.SYNCS 0x989680 ;  /* 0x009896800000895d */ /* 0x004fea0003900000 */
[----:B------:R-:W2:Y:S02]  /*a6f0*/  @!P0 SYNCS.PHASECHK.TRANS64 P0, [R0+URZ], R5 ;  /* 0x00000005000085a7 */ /* 0x000ea400080010ff */
[----:B--2---:R-:W-:Y:S05]  /*a700*/  @!P0 BRA `(.L_x_175) ;  /* 0xfffffffc00f08947 */ /* 0x004fea000383ffff */
[----:B------:R-:W-:Y:S05]  /*a710*/  BRA `(.L_x_176) ;  /* 0xffffffa000687947 */ /* 0x000fea000383ffff */
.L_x_87:
[----:B------:R-:W-:-:S07]  /*a720*/  MOV R0, UR17 ;  /* 0x0000001100007c02 */ /* 0x000fce0008000f00 */
.L_x_177:
[----:B-1----:R1:W2:Y:S02]  /*a730*/  SYNCS.PHASECHK.TRANS64.TRYWAIT P1, [R0+URZ+0x160], R5 ;  /* 0x00016005000075a7 */ /* 0x0022a400080211ff */
[----:B--2---:R-:W-:Y:S05]  /*a740*/  @!P1 NANOSLEEP.SYNCS 0x989680 ;  /* 0x009896800000995d */ /* 0x004fea0003900000 */
[----:B------:R-:W2:Y:S02]  /*a750*/  @!P1 SYNCS.PHASECHK.TRANS64 P1, [R0+URZ+0x160], R5 ;  /* 0x00016005000095a7 */ /* 0x000ea400080210ff */
[----:B--2---:R-:W-:Y:S05]  /*a760*/  @!P1 BRA `(.L_x_177) ;  /* 0xfffffffc00f09947 */ /* 0x004fea000383ffff */
[----:B------:R-:W-:Y:S05]  /*a770*/  BRA `(.L_x_178) ;  /* 0xffffffa000b47947 */ /* 0x000fea000383ffff */
.L_x_92:
[----:B------:R-:W-:Y:S07]  /*a780*/  MOV R0, UR22 ;  /* 0x0000001600007c02 */ /* 0x000fee0008000f00 */
.L_x_179:
[----:B---3--:R3:W4:Y:S02]  /*a790*/  SYNCS.PHASECHK.TRANS64.TRYWAIT P0, [R0+URZ+0x130], R5 ;  /* 0x00013005000075a7 */ /* 0x00872400080011ff */
[----:B----4-:R-:W-:Y:S05]  /*a7a0*/  @!P0 NANOSLEEP.SYNCS 0x989680 ;  /* 0x009896800000895d */ /* 0x010fea0003900000 */
[----:B------:R-:W4:Y:S02]  /*a7b0*/  @!P0 SYNCS.PHASECHK.TRANS64 P0, [R0+URZ+0x130], R5 ;  /* 0x00013005000085a7 */ /* 0x000f2400080010ff */
[----:B----4-:R-:W-:Y:S05]  /*a7c0*/  @!P0 BRA `(.L_x_179) ;  /* 0xfffffffc00f08947 */ /* 0x010fea000383ffff */
[----:B------:R-:W-:Y:S05]  /*a7d0*/  BRA `(.L_x_180) ;  /* 0xffffffa400fc7947 */ /* 0x000fea000383ffff */
.L_x_95:
[----:B------:R-:W-:Y:S07]  /*a7e0*/  MOV R0, UR22 ;  /* 0x0000001600007c02 */ /* 0x000fee0008000f00 */
.L_x_181:
[----:B---3--:R3:W4:Y:S02]  /*a7f0*/  SYNCS.PHASECHK.TRANS64.TRYWAIT P2, [R0+URZ+0x128], R11 ;  /* 0x0001280b000075a7 */ /* 0x00872400080411ff */
[----:B----4-:R-:W-:Y:S05]  /*a800*/  @!P2 NANOSLEEP.SYNCS 0x989680 ;  /* 0x009896800000a95d */ /* 0x010fea0003900000 */
[----:B------:R-:W4:Y:S02]  /*a810*/  @!P2 SYNCS.PHASECHK.TRANS64 P2, [R0+URZ+0x128], R11 ;  /* 0x0001280b0000a5a7 */ /* 0x000f2400080410ff */
[----:B----4-:R-:W-:Y:S05]  /*a820*/  @!P2 BRA `(.L_x_181) ;  /* 0xfffffffc00f0a947 */ /* 0x010fea000383ffff */
[----:B------:R-:W-:Y:S05]  /*a830*/  BRA `(.L_x_94) ;  /* 0xffffffac00607947 */ /* 0x000fea000383ffff */
.L_x_98:
[----:B------:R-:W-:Y:S07]  /*a840*/  MOV R2, UR22 ;  /* 0x0000001600027c02 */ /* 0x000fee0008000f00 */
.L_x_182:
[----:B-1----:R1:W3:Y:S02]  /*a850*/  SYNCS.PHASECHK.TRANS64.TRYWAIT P1, [R2+URZ+0x110], R9 ;  /* 0x00011009020075a7 */ /* 0x0022e400080211ff */
[----:B---3--:R-:W-:Y:S05]  /*a860*/  @!P1 NANOSLEEP.SYNCS 0x989680 ;  /* 0x009896800000995d */ /* 0x008fea0003900000 */
[----:B------:R-:W3:Y:S02]  /*a870*/  @!P1 SYNCS.PHASECHK.TRANS64 P1, [R2+URZ+0x110], R9 ;  /* 0x00011009020095a7 */ /* 0x000ee400080210ff */
[----:B---3--:R-:W-:Y:S05]  /*a880*/  @!P1 BRA `(.L_x_182) ;  /* 0xfffffffc00f09947 */ /* 0x008fea000383ffff */
[----:B------:R-:W-:Y:S05]  /*a890*/  BRA `(.L_x_183) ;  /* 0xffffffb000147947 */ /* 0x000fea000383ffff */
.L_x_99:
[----:B------:R-:W-:Y:S07]  /*a8a0*/  MOV R0, UR22 ;  /* 0x0000001600007c02 */ /* 0x000fee0008000f00 */
.L_x_184:
[----:B-1----:R1:W3:Y:S02]  /*a8b0*/  SYNCS.PHASECHK.TRANS64.TRYWAIT P0, [R0+URZ+0x118], R9 ;  /* 0x00011809000075a7 */ /* 0x0022e400080011ff */
[----:B---3--:R-:W-:Y:S05]  /*a8c0*/  @!P0 NANOSLEEP.SYNCS 0x989680 ;  /* 0x009896800000895d */ /* 0x008fea0003900000 */
[----:B------:R-:W3:Y:S02]  /*a8d0*/  @!P0 SYNCS.PHASECHK.TRANS64 P0, [R0+URZ+0x118], R9 ;  /* 0x00011809000085a7 */ /* 0x000ee400080010ff */
[----:B---3--:R-:W-:Y:S05]  /*a8e0*/  @!P0 BRA `(.L_x_184) ;  /* 0xfffffffc00f08947 */ /* 0x008fea000383ffff */
[----:B------:R-:W-:Y:S05]  /*a8f0*/  BRA `(.L_x_185) ;  /* 0xffffffb0005c7947 */ /* 0x000fea000383ffff */
.L_x_101:
[----:B------:R-:W-:-:S07]  /*a900*/  MOV R0, UR22 ;  /* 0x0000001600007c02 */ /* 0x000fce0008000f00 */
.L_x_186:
[----:B-1----:R1:W3:Y:S02]  /*a910*/  SYNCS.PHASECHK.TRANS64.TRYWAIT P0, [R0+URZ+0x110], R3 ;  /* 0x00011003000075a7 */ /* 0x0022e400080011ff */
[----:B---3--:R-:W-:Y:S05]  /*a920*/  @!P0 NANOSLEEP.SYNCS 0x989680 ;  /* 0x009896800000895d */ /* 0x008fea0003900000 */
[----:B------:R-:W3:Y:S02]  /*a930*/  @!P0 SYNCS.PHASECHK.TRANS64 P0, [R0+URZ+0x110], R3 ;  /* 0x00011003000085a7 */ /* 0x000ee400080010ff */
[----:B---3--:R-:W-:Y:S05]  /*a940*/  @!P0 BRA `(.L_x_186) ;  /* 0xfffffffc00f08947 */ /* 0x008fea000383ffff */
[----:B------:R-:W-:Y:S05]  /*a950*/  BRA `(.L_x_187) ;  /* 0xffffffb000c87947 */ /* 0x000fea000383ffff */
.L_x_103:
[----:B------:R-:W-:Y:S07]  /*a960*/  MOV R0, UR50 ;  /* 0x0000003200007c02 */ /* 0x000fee0008000f00 */
.L_x_188:
[----:B-1----:R1:W2:Y:S02]  /*a970*/  SYNCS.PHASECHK.TRANS64.TRYWAIT P0, [R0+URZ+0x130], R3 ;  /* 0x00013003000075a7 */ /* 0x0022a400080011ff */
[----:B--2---:R-:W-:Y:S05]  /*a980*/  @!P0 NANOSLEEP.SYNCS 0x989680 ;  /* 0x009896800000895d */ /* 0x004fea0003900000 */
[----:B------:R-:W2:Y:S02]  /*a990*/  @!P0 SYNCS.PHASECHK.TRANS64 P0, [R0+URZ+0x130], R3 ;  /* 0x00013003000085a7 */ /* 0x000ea400080010ff */
[----:B--2---:R-:W-:Y:S05]  /*a9a0*/  @!P0 BRA `(.L_x_188) ;  /* 0xfffffffc00f08947 */ /* 0x004fea000383ffff */
[----:B------:R-:W-:Y:S05]  /*a9b0*/  BRA `(.L_x_189) ;  /* 0xffffffb400a07947 */ /* 0x000fea000383ffff */
.L_x_114:
[----:B---3--:R3:W4:Y:S02]  /*a9c0*/  SYNCS.PHASECHK.TRANS64.TRYWAIT P1, [R0+URZ+0x100], R3 ;  /* 0x00010003000075a7 */ /* 0x00872400080211ff */
[----:B----4-:R-:W-:Y:S05]  /*a9d0*/  @!P1 NANOSLEEP.SYNCS 0x989680 ;  /* 0x009896800000995d */ /* 0x010fea0003900000 */
[----:B------:R-:W4:Y:S02]  /*a9e0*/  @!P1 SYNCS.PHASECHK.TRANS64 P1, [R0+URZ+0x100], R3 ;  /* 0x00010003000095a7 */ /* 0x000f2400080210ff */
[----:B----4-:R-:W-:Y:S05]  /*a9f0*/  @!P1 BRA `(.L_x_114) ;  /* 0xfffffffc00f09947 */ /* 0x010fea000383ffff */
[----:B------:R-:W-:Y:S05]  /*aa00*/  BRA `(.L_x_113) ;  /* 0xffffffc400a87947 */ /* 0x000fea000383ffff */
.L_x_116:
[----:B--2---:R2:W1:Y:S02]  /*aa10*/  SYNCS.PHASECHK.TRANS64.TRYWAIT P0, [R187+URZ+0x140], R4 ;  /* 0x00014004bb0075a7 */ /* 0x00446400080011ff */
[----:B-1----:R-:W-:Y:S05]  /*aa20*/  @!P0 NANOSLEEP.SYNCS 0x989680 ;  /* 0x009896800000895d */ /* 0x002fea0003900000 */
[----:B------:R-:W1:Y:S02]  /*aa30*/  @!P0 SYNCS.PHASECHK.TRANS64 P0, [R187+URZ+0x140], R4 ;  /* 0x00014004bb0085a7 */ /* 0x000e6400080010ff */
[----:B-1----:R-:W-:Y:S05]  /*aa40*/  @!P0 BRA `(.L_x_116) ;  /* 0xfffffffc00f08947 */ /* 0x002fea000383ffff */
[----:B------:R-:W-:Y:S05]  /*aa50*/  BRA `(.L_x_115) ;  /* 0xffffffc800007947 */ /* 0x000fea000383ffff */
.L_x_125:
[----:B---3--:R3:W4:Y:S02]  /*aa60*/  SYNCS.PHASECHK.TRANS64.TRYWAIT P0, [R199+URZ+0x100], R2 ;  /* 0x00010002c70075a7 */ /* 0x00872400080011ff */
[----:B----4-:R-:W-:Y:S05]  /*aa70*/  @!P0 NANOSLEEP.SYNCS 0x989680 ;  /* 0x009896800000895d */ /* 0x010fea0003900000 */
[----:B------:R-:W4:Y:S02]  /*aa80*/  @!P0 SYNCS.PHASECHK.TRANS64 P0, [R199+URZ+0x100], R2 ;  /* 0x00010002c70085a7 */ /* 0x000f2400080010ff */
[----:B----4-:R-:W-:Y:S05]  /*aa90*/  @!P0 BRA `(.L_x_125) ;  /* 0xfffffffc00f08947 */ /* 0x010fea000383ffff */
[----:B------:R-:W-:Y:S05]  /*aaa0*/  BRA `(.L_x_124) ;  /* 0xffffffdc001c7947 */ /* 0x000fea000383ffff */
        .weak           $__internal_0_$__cuda_sm10x_tcgen05_guardrail_trap_col_being_dealloced_not_returned_by_alloc
        .type           $__internal_0_$__cuda_sm10x_tcgen05_guardrail_trap_col_being_dealloced_not_returned_by_alloc,@function
        .size           $__internal_0_$__cuda_sm10x_tcgen05_guardrail_trap_col_being_dealloced_not_returned_by_alloc,($__internal_1_$__cuda_sm10x_tcgen05_guardrail_trap_phase_invalid_during_alloc - $__internal_0_$__cuda_sm10x_tcgen05_guardrail_trap_col_being_dealloced_not_returned_by_alloc)
$__internal_0_$__cuda_sm10x_tcgen05_guardrail_trap_col_being_dealloced_not_returned_by_alloc:
[----:B------:R-:W-:Y:S05]  /*aab0*/  BPT.TRAP 0x1 ;  /* 0x000000040000795c */ /* 0x000fea0000300000 */
[----:B------:R-:W-:-:S04]  /*aac0*/  HFMA2 R3, -RZ, RZ, 0, 0 ;  /* 0x00000000ff037431 */ /* 0x000fc800000001ff */
[----:B------:R-:W-:Y:S05]  /*aad0*/  RET.REL.NODEC R2 `(_ZN7cutlass13device_kernelINS_4conv6kernel13ConvUniversalINS1_16ConvProblemShapeILNS1_8OperatorE0ELi3EEENS1_10collective14CollectiveConvINS1_47MainloopSm100TmaUmmaWarpSpecializedImplicitGemmILS5_0ELi16ELi3ELi1ELi2EN4cute5tupleIJNSA_1CILi2EEENSC_ILi1EEESE_EEEEENSB_IJNSC_ILi256EEENSC_ILi128EEENSB_IJNSC_ILi64EEEEEEEEENS_12float_e4m3_tESM_NSA_8TiledMMAINSA_8MMA_AtomIJNSA_10MMA_TraitsINSA_25SM100_MMA_F8F6F4_2x1SM_SSEJSM_SM_fSH_SI_NSA_17integral_constantINSA_4UMMA5MajorELST_0EEESU_NSR_INSS_7ScaleInELSV_0EEESW_EEEEEENSA_6LayoutINSB_IJSE_SE_SE_EEENSB_IJNSC_ILi0EEES11_S11_EEEEENSB_IJNSA_10UnderscoreES14_S14_EEEEENS7_6detail27Sm100ImplicitGemmTileTraitsINSA_25SM100_TMA_2SM_LOAD_IM2COLENSA_14ComposedLayoutINSA_7SwizzleILi2ELi4ELi3EEENSA_18smem_ptr_flag_bitsILi8EEENSZ_INSB_IJNSC_ILi8EEESJ_EEENSB_IJSJ_SE_EEEEEEEvEENS18_INSA_18SM100_TMA_2SM_LOADES1J_vEEEENS_8epilogue10collective18CollectiveEpilogueINS1O_23Sm100TmaWarpSpecializedILi2ELi2ELi64ELb0ELb0EEEJNSB_IJSI_SI_SK_EEENSB_IJNSZ_ISI_SE_EENSZ_ISJ_SE_EEEEESM_NSB_IJNSB_IJllllEEESE_S11_EEESM_S1Y_NS1O_6fusion15FusionCallbacksIS1S_NS1Z_17LinearCombinationISM_fSM_fLNS_15FloatRoundStyleE2EEES1T_S1W_JEEENSA_5SM1004TMEM4LOAD26SM100_TMEM_LOAD_32dp32b64xENSA_20SM90_TMA_LOAD_IM2COLES1J_NSA_39AutoVectorizingCopyWithAssumedAlignmentILi128EEENSA_21SM90_TMA_STORE_IM2COLES1J_S2B_S2B_EEEvvEEEEvNT_6ParamsE) ;  /* 0xffffff5402487950 */ /* 0x000fea0003c3ffff */
        .weak           $__internal_1_$__cuda_sm10x_tcgen05_guardrail_trap_phase_invalid_during_alloc
        .type           $__internal_1_$__cuda_sm10x_tcgen05_guardrail_trap_phase_invalid_during_alloc,@function
        .size           $__internal_1_$__cuda_sm10x_tcgen05_guardrail_trap_phase_invalid_during_alloc,($__internal_2_$__cuda_sm10x_tcgen05_guardrail_trap_unallocated_columns_being_dealloced - $__internal_1_$__cuda_sm10x_tcgen05_guardrail_trap_phase_invalid_during_alloc)
$__internal_1_$__cuda_sm10x_tcgen05_guardrail_trap_phase_invalid_during_alloc:
[----:B------:R-:W-:Y:S05]  /*aae0*/  BPT.TRAP 0x1 ;  /* 0x000000040000795c */ /* 0x000fea0000300000 */
[----:B------:R-:W-:-:S04]  /*aaf0*/  MOV R5, 0x0 ;  /* 0x0000000000057802 */ /* 0x000fc80000000f00 */
[----:B------:R-:W-:Y:S05]  /*ab00*/  RET.REL.NODEC R4 `(_ZN7cutlass13device_kernelINS_4conv6kernel13ConvUniversalINS1_16ConvProblemShapeILNS1_8OperatorE0ELi3EEENS1_10collective14CollectiveConvINS1_47MainloopSm100TmaUmmaWarpSpecializedImplicitGemmILS5_0ELi16ELi3ELi1ELi2EN4cute5tupleIJNSA_1CILi2EEENSC_ILi1EEESE_EEEEENSB_IJNSC_ILi256EEENSC_ILi128EEENSB_IJNSC_ILi64EEEEEEEEENS_12float_e4m3_tESM_NSA_8TiledMMAINSA_8MMA_AtomIJNSA_10MMA_TraitsINSA_25SM100_MMA_F8F6F4_2x1SM_SSEJSM_SM_fSH_SI_NSA_17integral_constantINSA_4UMMA5MajorELST_0EEESU_NSR_INSS_7ScaleInELSV_0EEESW_EEEEEENSA_6LayoutINSB_IJSE_SE_SE_EEENSB_IJNSC_ILi0EEES11_S11_EEEEENSB_IJNSA_10UnderscoreES14_S14_EEEEENS7_6detail27Sm100ImplicitGemmTileTraitsINSA_25SM100_TMA_2SM_LOAD_IM2COLENSA_14ComposedLayoutINSA_7SwizzleILi2ELi4ELi3EEENSA_18smem_ptr_flag_bitsILi8EEENSZ_INSB_IJNSC_ILi8EEESJ_EEENSB_IJSJ_SE_EEEEEEEvEENS18_INSA_18SM100_TMA_2SM_LOADES1J_vEEEENS_8epilogue10collective18CollectiveEpilogueINS1O_23Sm100TmaWarpSpecializedILi2ELi2ELi64ELb0ELb0EEEJNSB_IJSI_SI_SK_EEENSB_IJNSZ_ISI_SE_EENSZ_ISJ_SE_EEEEESM_NSB_IJNSB_IJllllEEESE_S11_EEESM_S1Y_NS1O_6fusion15FusionCallbacksIS1S_NS1Z_17LinearCombinationISM_fSM_fLNS_15FloatRoundStyleE2EEES1T_S1W_JEEENSA_5SM1004TMEM4LOAD26SM100_TMEM_LOAD_32dp32b64xENSA_20SM90_TMA_LOAD_IM2COLES1J_NSA_39AutoVectorizingCopyWithAssumedAlignmentILi128EEENSA_21SM90_TMA_STORE_IM2COLES1J_S2B_S2B_EEEvvEEEEvNT_6ParamsE) ;  /* 0xffffff54043c7950 */ /* 0x000fea0003c3ffff */
        .weak           $__internal_2_$__cuda_sm10x_tcgen05_guardrail_trap_unallocated_columns_being_dealloced
        .type           $__internal_2_$__cuda_sm10x_tcgen05_guardrail_trap_unallocated_columns_being_dealloced,@function
        .size           $__internal_2_$__cuda_sm10x_tcgen05_guardrail_trap_unallocated_columns_being_dealloced,(.L_x_191 - $__internal_2_$__cuda_sm10x_tcgen05_guardrail_trap_unallocated_columns_being_dealloced)
$__internal_2_$__cuda_sm10x_tcgen05_guardrail_trap_unallocated_columns_being_dealloced:
[----:B------:R-:W-:Y:S05]  /*ab10*/  BPT.TRAP 0x1 ;  /* 0x000000040000795c */ /* 0x000fea0000300000 */
[----:B------:R-:W-:-:S04]  /*ab20*/  HFMA2 R3, -RZ, RZ, 0, 0 ;  /* 0x00000000ff037431 */ /* 0x000fc800000001ff */
[----:B------:R-:W-:Y:S05]  /*ab30*/  RET.REL.NODEC R2 `(_ZN7cutlass13device_kernelINS_4conv6kernel13ConvUniversalINS1_16ConvProblemShapeILNS1_8OperatorE0ELi3EEENS1_10collective14CollectiveConvINS1_47MainloopSm100TmaUmmaWarpSpecializedImplicitGemmILS5_0ELi16ELi3ELi1ELi2EN4cute5tupleIJNSA_1CILi2EEENSC_ILi1EEESE_EEEEENSB_IJNSC_ILi256EEENSC_ILi128EEENSB_IJNSC_ILi64EEEEEEEEENS_12float_e4m3_tESM_NSA_8TiledMMAINSA_8MMA_AtomIJNSA_10MMA_TraitsINSA_25SM100_MMA_F8F6F4_2x1SM_SSEJSM_SM_fSH_SI_NSA_17integral_constantINSA_4UMMA5MajorELST_0EEESU_NSR_INSS_7ScaleInELSV_0EEESW_EEEEEENSA_6LayoutINSB_IJSE_SE_SE_EEENSB_IJNSC_ILi0EEES11_S11_EEEEENSB_IJNSA_10UnderscoreES14_S14_EEEEENS7_6detail27Sm100ImplicitGemmTileTraitsINSA_25SM100_TMA_2SM_LOAD_IM2COLENSA_14ComposedLayoutINSA_7SwizzleILi2ELi4ELi3EEENSA_18smem_ptr_flag_bitsILi8EEENSZ_INSB_IJNSC_ILi8EEESJ_EEENSB_IJSJ_SE_EEEEEEEvEENS18_INSA_18SM100_TMA_2SM_LOADES1J_vEEEENS_8epilogue10collective18CollectiveEpilogueINS1O_23Sm100TmaWarpSpecializedILi2ELi2ELi64ELb0ELb0EEEJNSB_IJSI_SI_SK_EEENSB_IJNSZ_ISI_SE_EENSZ_ISJ_SE_EEEEESM_NSB_IJNSB_IJllllEEESE_S11_EEESM_S1Y_NS1O_6fusion15FusionCallbacksIS1S_NS1Z_17LinearCombinationISM_fSM_fLNS_15FloatRoundStyleE2EEES1T_S1W_JEEENSA_5SM1004TMEM4LOAD26SM100_TMEM_LOAD_32dp32b64xENSA_20SM90_TMA_LOAD_IM2COLES1J_NSA_39AutoVectorizingCopyWithAssumedAlignmentILi128EEENSA_21SM90_TMA_STORE_IM2COLES1J_S2B_S2B_EEEvvEEEEvNT_6ParamsE) ;  /* 0xffffff5402307950 */ /* 0x000fea0003c3ffff */
.L_x_190:
[----:B------:R-:W-:-:S00]  /*ab40*/  BRA `(.L_x_190) ;  /* 0xfffffffc00fc7947 */ /* 0x000fc0000383ffff */
[----:B------:R-:W-:-:S00]  /*ab50*/  NOP ;  /* 0x0000000000007918 */ /* 0x000fc00000000000 */
        /* <DEDUP_REMOVED lines=10> */
.L_x_191:


//--------------------- .nv.global.init           --------------------------
	.section	.nv.global.init,"aw",@progbits
.nv.global.init:
	.type		$str$29,@object
	.size		$str$29,($str$30 - $str$29)
$str$29:
        /*0000*/ 	.byte	0x28, 0x61, 0x64, 0x64, 0x72, 0x65, 0x73, 0x73, 0x20, 0x26, 0x20, 0x6d, 0x61, 0x73, 0x6b, 0x29
        /*0010*/ 	.byte	0x20, 0x3d, 0x3d, 0x20, 0x30, 0x00
	.type		$str$30,@object
	.size		$str$30,($str$28 - $str$30)
$str$30:
        /*0016*/ 	.byte	0x2f, 0x74, 0x6d, 0x70, 0x2f, 0x63, 0x75, 0x74, 0x6c, 0x61, 0x73, 0x73, 0x5f, 0x73, 0x77, 0x65
        /*0026*/ 	.byte	0x65, 0x70, 0x5f, 0x73, 0x72, 0x63, 0x2f, 0x69, 0x6e, 0x63, 0x6c, 0x75, 0x64, 0x65, 0x2f, 0x63
        /*0036*/ 	.byte	0x75, 0x74, 0x65, 0x2f, 0x70, 0x6f, 0x69, 0x6e, 0x74, 0x65, 0x72, 0x5f, 0x66, 0x6c, 0x61, 0x67
        /*0046*/ 	.byte	0x67, 0x65, 0x64, 0x2e, 0x68, 0x70, 0x70, 0x00
	.type		$str$28,@object
	.size		$str$28,($str$27 - $str$28)
$str$28:
        /*004e*/ 	.byte	0x2f, 0x74, 0x6d, 0x70, 0x2f, 0x63, 0x75, 0x74, 0x6c, 0x61, 0x73, 0x73, 0x5f, 0x73, 0x77, 0x65
        /*005e*/ 	.byte	0x65, 0x70, 0x5f, 0x73, 0x72, 0x63, 0x2f, 0x69, 0x6e, 0x63, 0x6c, 0x75, 0x64, 0x65, 0x2f, 0x63
        /*006e*/ 	.byte	0x75, 0x74, 0x65, 0x2f, 0x61, 0x74, 0x6f, 0x6d, 0x2f, 0x63, 0x6f, 0x70, 0x79, 0x5f, 0x74, 0x72
        /*007e*/ 	.byte	0x61, 0x69, 0x74, 0x73, 0x5f, 0x73, 0x6d, 0x31, 0x30, 0x30, 0x2e, 0x68, 0x70, 0x70, 0x00
	.type		$str$27,@object
	.size		$str$27,(__unnamed_1 - $str$27)
$str$27:
        /*008d*/ 	.byte	0x28, 0x28, 0x75, 0x69, 0x6e, 0x74, 0x33, 0x32, 0x5f, 0x74, 0x28, 0x74, 0x68, 0x72, 0x65, 0x61
        /*009d*/ 	.byte	0x64, 0x49, 0x64, 0x78, 0x2e, 0x78, 0x29, 0x20, 0x2f, 0x20, 0x33, 0x32, 0x29, 0x20, 0x25, 0x20
        /*00ad*/ 	.byte	0x34, 0x29, 0x20, 0x3d, 0x3d, 0x20, 0x28, 0x28, 0x28, 0x74, 0x6d, 0x65, 0x6d, 0x5f, 0x61, 0x64
        /*00bd*/ 	.byte	0x64, 0x72, 0x20, 0x3e, 0x3e, 0x20, 0x31, 0x36, 0x29, 0x20, 0x2f, 0x20, 0x33, 0x32, 0x29, 0x20
        /*00cd*/ 	.byte	0x25, 0x20, 0x34, 0x29, 0x00
	.type		__unnamed_1,@object
	.size		__unnamed_1,(__unnamed_2 - __unnamed_1)
__unnamed_1:
        /*00d2*/ 	.byte	0x61, 0x75, 0x74, 0x6f, 0x20, 0x63, 0x75, 0x74, 0x65, 0x3a, 0x3a, 0x61, 0x73, 0x5f, 0x70, 0x6f
        /* <DEDUP_REMOVED lines=24> */
        /*0262*/ 	.byte	0x43, 0x3c, 0x38, 0x31, 0x39, 0x32, 0x3e, 0x3e, 0x3e, 0x3e, 0x5d, 0x00
	.type		__unnamed_2,@object
	.size		__unnamed_2,(.L_2 - __unnamed_2)
__unnamed_2:
        /* <DEDUP_REMOVED lines=42> */
        /*050e*/ 	.byte	0x3e, 0x3e, 0x3e, 0x3e, 0x5d, 0x00
.L_2:


//--------------------- .nv.shared._ZN7cutlass13device_kernelINS_4conv6kernel13ConvUniversalINS1_16ConvProblemShapeILNS1_8OperatorE0ELi3EEENS1_10collective14CollectiveConvINS1_47MainloopSm100TmaUmmaWarpSpecializedImplicitGemmILS5_0ELi16ELi3ELi1ELi2EN4cute5tupleIJNSA_1CILi2EEENSC_ILi1EEESE_EEEEENSB_IJNSC_ILi256EEENSC_ILi128EEENSB_IJNSC_ILi64EEEEEEEEENS_12float_e4m3_tESM_NSA_8TiledMMAINSA_8MMA_AtomIJNSA_10MMA_TraitsINSA_25SM100_MMA_F8F6F4_2x1SM_SSEJSM_SM_fSH_SI_NSA_17integral_constantINSA_4UMMA5MajorELST_0EEESU_NSR_INSS_7ScaleInELSV_0EEESW_EEEEEENSA_6LayoutINSB_IJSE_SE_SE_EEENSB_IJNSC_ILi0EEES11_S11_EEEEENSB_IJNSA_10UnderscoreES14_S14_EEEEENS7_6detail27Sm100ImplicitGemmTileTraitsINSA_25SM100_TMA_2SM_LOAD_IM2COLENSA_14ComposedLayoutINSA_7SwizzleILi2ELi4ELi3EEENSA_18smem_ptr_flag_bitsILi8EEENSZ_INSB_IJNSC_ILi8EEESJ_EEENSB_IJSJ_SE_EEEEEEEvEENS18_INSA_18SM100_TMA_2SM_LOADES1J_vEEEENS_8epilogue10collective18CollectiveEpilogueINS1O_23Sm100TmaWarpSpecializedILi2ELi2ELi64ELb0ELb0EEEJNSB_IJSI_SI_SK_EEENSB_IJNSZ_ISI_SE_EENSZ_ISJ_SE_EEEEESM_NSB_IJNSB_IJllllEEESE_S11_EEESM_S1Y_NS1O_6fusion15FusionCallbacksIS1S_NS1Z_17LinearCombinationISM_fSM_fLNS_15FloatRoundStyleE2EEES1T_S1W_JEEENSA_5SM1004TMEM4LOAD26SM100_TMEM_LOAD_32dp32b64xENSA_20SM90_TMA_LOAD_IM2COLES1J_NSA_39AutoVectorizingCopyWithAssumedAlignmentILi128EEENSA_21SM90_TMA_STORE_IM2COLES1J_S2B_S2B_EEEvvEEEEvNT_6ParamsE --------------------------
	.section	.nv.shared._ZN7cutlass13device_kernelINS_4conv6kernel13ConvUniversalINS1_16ConvProblemShapeILNS1_8OperatorE0ELi3EEENS1_10collective14CollectiveConvINS1_47MainloopSm100TmaUmmaWarpSpecializedImplicitGemmILS5_0ELi16ELi3ELi1ELi2EN4cute5tupleIJNSA_1CILi2EEENSC_ILi1EEESE_EEEEENSB_IJNSC_ILi256EEENSC_ILi128EEENSB_IJNSC_ILi64EEEEEEEEENS_12float_e4m3_tESM_NSA_8TiledMMAINSA_8MMA_AtomIJNSA_10MMA_TraitsINSA_25SM100_MMA_F8F6F4_2x1SM_SSEJSM_SM_fSH_SI_NSA_17integral_constantINSA_4UMMA5MajorELST_0EEESU_NSR_INSS_7ScaleInELSV_0EEESW_EEEEEENSA_6LayoutINSB_IJSE_SE_SE_EEENSB_IJNSC_ILi0EEES11_S11_EEEEENSB_IJNSA_10UnderscoreES14_S14_EEEEENS7_6detail27Sm100ImplicitGemmTileTraitsINSA_25SM100_TMA_2SM_LOAD_IM2COLENSA_14ComposedLayoutINSA_7SwizzleILi2ELi4ELi3EEENSA_18smem_ptr_flag_bitsILi8EEENSZ_INSB_IJNSC_ILi8EEESJ_EEENSB_IJSJ_SE_EEEEEEEvEENS18_INSA_18SM100_TMA_2SM_LOADES1J_vEEEENS_8epilogue10collective18CollectiveEpilogueINS1O_23Sm100TmaWarpSpecializedILi2ELi2ELi64ELb0ELb0EEEJNSB_IJSI_SI_SK_EEENSB_IJNSZ_ISI_SE_EENSZ_ISJ_SE_EEEEESM_NSB_IJNSB_IJllllEEESE_S11_EEESM_S1Y_NS1O_6fusion15FusionCallbacksIS1S_NS1Z_17LinearCombinationISM_fSM_fLNS_15FloatRoundStyleE2EEES1T_S1W_JEEENSA_5SM1004TMEM4LOAD26SM100_TMEM_LOAD_32dp32b64xENSA_20SM90_TMA_LOAD_IM2COLES1J_NSA_39AutoVectorizingCopyWithAssumedAlignmentILi128EEENSA_21SM90_TMA_STORE_IM2COLES1J_S2B_S2B_EEEvvEEEEvNT_6ParamsE,"aw",@nobits
	.sectionflags	@""
	.align	16
	.zero		1024


//--------------------- .nv.shared.reserved.0     --------------------------
	.section	.nv.shared.reserved.0,"aw",@nobits
	.weak		__nv_reservedSMEM_offset_0_alias
	.size		__nv_reservedSMEM_offset_0_alias, 0, 64
	.other		__nv_reservedSMEM_offset_0_alias,@"STO_CUDA_RESERVED_SHARED STV_DEFAULT"
__nv_reservedSMEM_offset_0_alias:
	.zero		0
.nv.shared.reserved.0:
	.zero		64
	.weak		__nv_reservedSMEM_tcgen05_partition
	.type		__nv_reservedSMEM_tcgen05_partition,@object
	.size		__nv_reservedSMEM_tcgen05_partition,(.L_0 - __nv_reservedSMEM_tcgen05_partition)
__nv_reservedSMEM_tcgen05_partition:
	.zero		32
.L_0:


//--------------------- .nv.global                --------------------------
	.section	.nv.global,"aw",@nobits
.nv.global:
	.type		_ZN39_INTERNAL_fd7cd53a_4_k_cu_857d2d2b_32074cute1_E,@object
	.size		_ZN39_INTERNAL_fd7cd53a_4_k_cu_857d2d2b_32074cute1_E,(_ZN39_INTERNAL_fd7cd53a_4_k_cu_857d2d2b_32074cuda3std3__45__cpo6cbeginE - _ZN39_INTERNAL_fd7cd53a_4_k_cu_857d2d2b_32074cute1_E)
_ZN39_INTERNAL_fd7cd53a_4_k_cu_857d2d2b_32074cute1_E:
	.zero		1
	.type		_ZN39_INTERNAL_fd7cd53a_4_k_cu_857d2d2b_32074cuda3std3__45__cpo6cbeginE,@object
	.size		_ZN39_INTERNAL_fd7cd53a_4_k_cu_857d2d2b_32074cuda3std3__45__cpo6cbeginE,(_ZN39_INTERNAL_fd7cd53a_4_k_cu_857d2d2b_32074cuda3std3__48in_placeE - _ZN39_INTERNAL_fd7cd53a_4_k_cu_857d2d2b_32074cuda3std3__45__cpo6cbeginE)
_ZN39_INTERNAL_fd7cd53a_4_k_cu_857d2d2b_32074cuda3std3__45__cpo6cbeginE:
	.zero		1
	.type		_ZN39_INTERNAL_fd7cd53a_4_k_cu_857d2d2b_32074cuda3std3__48in_placeE,@object
	.size		_ZN39_INTERNAL_fd7cd53a_4_k_cu_857d2d2b_32074cuda3std3__48in_placeE,(_ZN39_INTERNAL_fd7cd53a_4_k_cu_857d2d2b_32074cuda3std6ranges3__45__cpo9iter_moveE - _ZN39_INTERNAL_fd7cd53a_4_k_cu_857d2d2b_32074cuda3std3__48in_placeE)
_ZN39_INTERNAL_fd7cd53a_4_k_cu_857d2d2b_32074cuda3std3__48in_placeE:
	.zero		1
	.type		_ZN39_INTERNAL_fd7cd53a_4_k_cu_857d2d2b_32074cuda3std6ranges3__45__cpo9iter_moveE,@object
	.size		_ZN39_INTERNAL_fd7cd53a_4_k_cu_857d2d2b_32074cuda3std6ranges3__45__cpo9iter_moveE,(_ZN39_INTERNAL_fd7cd53a_4_k_cu_857d2d2b_32074cuda3std3__45__cpo5beginE - _ZN39_INTERNAL_fd7cd53a_4_k_cu_857d2d2b_32074cuda3std6ranges3__45__cpo9iter_moveE)
_ZN39_INTERNAL_fd7cd53a_4_k_cu_857d2d2b_32074cuda3std6ranges3__45__cpo9iter_moveE:
	.zero		1
	.type		_ZN39_INTERNAL_fd7cd53a_4_k_cu_857d2d2b_32074cuda3std3__45__cpo5beginE,@object
	.size		_ZN39_INTERNAL_fd7cd53a_4_k_cu_857d2d2b_32074cuda3std3__45__cpo5beginE,(_ZN39_INTERNAL_fd7cd53a_4_k_cu_857d2d2b_32074cuda3std3__441_GLOBAL__N__fd7cd53a_4_k_cu_857d2d2b_32076ignoreE - _ZN39_INTERNAL_fd7cd53a_4_k_cu_857d2d2b_32074cuda3std3__45__cpo5beginE)
_ZN39_INTERNAL_fd7cd53a_4_k_cu_857d2d2b_32074cuda3std3__45__cpo5beginE:
	.zero		1
	.type		_ZN39_INTERNAL_fd7cd53a_4_k_cu_857d2d2b_32074cuda3std3__441_GLOBAL__N__fd7cd53a_4_k_cu_857d2d2b_32076ignoreE,@object
	.size		_ZN39_INTERNAL_fd7cd53a_4_k_cu_857d2d2b_32074cuda3std3__441_GLOBAL__N__fd7cd53a_4_k_cu_857d2d2b_32076ignoreE,(_ZN39_INTERNAL_fd7cd53a_4_k_cu_857d2d2b_32074cute7productE - _ZN39_INTERNAL_fd7cd53a_4_k_cu_857d2d2b_32074cuda3std3__441_GLOBAL__N__fd7cd53a_4_k_cu_857d2d2b_32076ignoreE)
_ZN39_INTERNAL_fd7cd53a_4_k_cu_857d2d2b_32074cuda3std3__441_GLOBAL__N__fd7cd53a_4_k_cu_857d2d2b_32076ignoreE:
	.zero		1
	.type		_ZN39_INTERNAL_fd7cd53a_4_k_cu_857d2d2b_32074cute7productE,@object
	.size		_ZN39_INTERNAL_fd7cd53a_4_k_cu_857d2d2b_32074cute7productE,(_ZN39_INTERNAL_fd7cd53a_4_k_cu_857d2d2b_32074cuda3std3__45__cpo3endE - _ZN39_INTERNAL_fd7cd53a_4_k_cu_857d2d2b_32074cute7productE)
_ZN39_INTERNAL_fd7cd53a_4_k_cu_857d2d2b_32074cute7productE:
	.zero		1
	.type		_ZN39_INTERNAL_fd7cd53a_4_k_cu_857d2d2b_32074cuda3std3__45__cpo3endE,@object
	.size		_ZN39_INTERNAL_fd7cd53a_4_k_cu_857d2d2b_32074cuda3std3__45__cpo3endE,(_ZN39_INTERNAL_fd7cd53a_4_k_cu_857d2d2b_32074cuda3std3__419piecewise_constructE - _ZN39_INTERNAL_fd7cd53a_4_k_cu_857d2d2b_32074cuda3std3__45__cpo3endE)
_ZN39_INTERNAL_fd7cd53a_4_k_cu_857d2d2b_32074cuda3std3__45__cpo3endE:
	.zero		1
	.type		_ZN39_INTERNAL_fd7cd53a_4_k_cu_857d2d2b_32074cuda3std3__419piecewise_constructE,@object
	.size		_ZN39_INTERNAL_fd7cd53a_4_k_cu_857d2d2b_32074cuda3std3__419piecewise_constructE,(_ZN39_INTERNAL_fd7cd53a_4_k_cu_857d2d2b_32074cuda3std3__45__cpo4cendE - _ZN39_INTERNAL_fd7cd53a_4_k_cu_857d2d2b_32074cuda3std3__419piecewise_constructE)
_ZN39_INTERNAL_fd7cd53a_4_k_cu_857d2d2b_32074cuda3std3__419piecewise_constructE:
	.zero		1
	.type		_ZN39_INTERNAL_fd7cd53a_4_k_cu_857d2d2b_32074cuda3std3__45__cpo4cendE,@object
	.size		_ZN39_INTERNAL_fd7cd53a_4_k_cu_857d2d2b_32074cuda3std3__45__cpo4cendE,(_ZN39_INTERNAL_fd7cd53a_4_k_cu_857d2d2b_32074cuda3std6ranges3__45__cpo4swapE - _ZN39_INTERNAL_fd7cd53a_4_k_cu_857d2d2b_32074cuda3std3__45__cpo4cendE)
_ZN39_INTERNAL_fd7cd53a_4_k_cu_857d2d2b_32074cuda3std3__45__cpo4cendE:
	.zero		1
	.type		_ZN39_INTERNAL_fd7cd53a_4_k_cu_857d2d2b_32074cuda3std6ranges3__45__cpo4swapE,@object
	.size		_ZN39_INTERNAL_fd7cd53a_4_k_cu_857d2d2b_32074cuda3std6ranges3__45__cpo4swapE,(.L_10 - _ZN39_INTERNAL_fd7cd53a_4_k_cu_857d2d2b_32074cuda3std6ranges3__45__cpo4swapE)
_ZN39_INTERNAL_fd7cd53a_4_k_cu_857d2d2b_32074cuda3std6ranges3__45__cpo4swapE:
	.zero		1
.L_10:


//--------------------- .nv.constant0._ZN7cutlass13device_kernelINS_4conv6kernel13ConvUniversalINS1_16ConvProblemShapeILNS1_8OperatorE0ELi3EEENS1_10collective14CollectiveConvINS1_47MainloopSm100TmaUmmaWarpSpecializedImplicitGemmILS5_0ELi16ELi3ELi1ELi2EN4cute5tupleIJNSA_1CILi2EEENSC_ILi1EEESE_EEEEENSB_IJNSC_ILi256EEENSC_ILi128EEENSB_IJNSC_ILi64EEEEEEEEENS_12float_e4m3_tESM_NSA_8TiledMMAINSA_8MMA_AtomIJNSA_10MMA_TraitsINSA_25SM100_MMA_F8F6F4_2x1SM_SSEJSM_SM_fSH_SI_NSA_17integral_constantINSA_4UMMA5MajorELST_0EEESU_NSR_INSS_7ScaleInELSV_0EEESW_EEEEEENSA_6LayoutINSB_IJSE_SE_SE_EEENSB_IJNSC_ILi0EEES11_S11_EEEEENSB_IJNSA_10UnderscoreES14_S14_EEEEENS7_6detail27Sm100ImplicitGemmTileTraitsINSA_25SM100_TMA_2SM_LOAD_IM2COLENSA_14ComposedLayoutINSA_7SwizzleILi2ELi4ELi3EEENSA_18smem_ptr_flag_bitsILi8EEENSZ_INSB_IJNSC_ILi8EEESJ_EEENSB_IJSJ_SE_EEEEEEEvEENS18_INSA_18SM100_TMA_2SM_LOADES1J_vEEEENS_8epilogue10collective18CollectiveEpilogueINS1O_23Sm100TmaWarpSpecializedILi2ELi2ELi64ELb0ELb0EEEJNSB_IJSI_SI_SK_EEENSB_IJNSZ_ISI_SE_EENSZ_ISJ_SE_EEEEESM_NSB_IJNSB_IJllllEEESE_S11_EEESM_S1Y_NS1O_6fusion15FusionCallbacksIS1S_NS1Z_17LinearCombinationISM_fSM_fLNS_15FloatRoundStyleE2EEES1T_S1W_JEEENSA_5SM1004TMEM4LOAD26SM100_TMEM_LOAD_32dp32b64xENSA_20SM90_TMA_LOAD_IM2COLES1J_NSA_39AutoVectorizingCopyWithAssumedAlignmentILi128EEENSA_21SM90_TMA_STORE_IM2COLES1J_S2B_S2B_EEEvvEEEEvNT_6ParamsE --------------------------
	.section	.nv.constant0._ZN7cutlass13device_kernelINS_4conv6kernel13ConvUniversalINS1_16ConvProblemShapeILNS1_8OperatorE0ELi3EEENS1_10collective14CollectiveConvINS1_47MainloopSm100TmaUmmaWarpSpecializedImplicitGemmILS5_0ELi16ELi3ELi1ELi2EN4cute5tupleIJNSA_1CILi2EEENSC_ILi1EEESE_EEEEENSB_IJNSC_ILi256EEENSC_ILi128EEENSB_IJNSC_ILi64EEEEEEEEENS_12float_e4m3_tESM_NSA_8TiledMMAINSA_8MMA_AtomIJNSA_10MMA_TraitsINSA_25SM100_MMA_F8F6F4_2x1SM_SSEJSM_SM_fSH_SI_NSA_17integral_constantINSA_4UMMA5MajorELST_0EEESU_NSR_INSS_7ScaleInELSV_0EEESW_EEEEEENSA_6LayoutINSB_IJSE_SE_SE_EEENSB_IJNSC_ILi0EEES11_S11_EEEEENSB_IJNSA_10UnderscoreES14_S14_EEEEENS7_6detail27Sm100ImplicitGemmTileTraitsINSA_25SM100_TMA_2SM_LOAD_IM2COLENSA_14ComposedLayoutINSA_7SwizzleILi2ELi4ELi3EEENSA_18smem_ptr_flag_bitsILi8EEENSZ_INSB_IJNSC_ILi8EEESJ_EEENSB_IJSJ_SE_EEEEEEEvEENS18_INSA_18SM100_TMA_2SM_LOADES1J_vEEEENS_8epilogue10collective18CollectiveEpilogueINS1O_23Sm100TmaWarpSpecializedILi2ELi2ELi64ELb0ELb0EEEJNSB_IJSI_SI_SK_EEENSB_IJNSZ_ISI_SE_EENSZ_ISJ_SE_EEEEESM_NSB_IJNSB_IJllllEEESE_S11_EEESM_S1Y_NS1O_6fusion15FusionCallbacksIS1S_NS1Z_17LinearCombinationISM_fSM_fLNS_15FloatRoundStyleE2EEES1T_S1W_JEEENSA_5SM1004TMEM4LOAD26SM100_TMEM_LOAD_32dp32b64xENSA_20SM90_TMA_LOAD_IM2COLES1J_NSA_39AutoVectorizingCopyWithAssumedAlignmentILi128EEENSA_21SM90_TMA_STORE_IM2COLES1J_S2B_S2B_EEEvvEEEEvNT_6ParamsE,"a",@progbits
	.sectionflags	@""
	.align	4
.nv.constant0._ZN7cutlass13device_kernelINS_4conv6kernel13ConvUniversalINS1_16ConvProblemShapeILNS1_8OperatorE0ELi3EEENS1_10collective14CollectiveConvINS1_47MainloopSm100TmaUmmaWarpSpecializedImplicitGemmILS5_0ELi16ELi3ELi1ELi2EN4cute5tupleIJNSA_1CILi2EEENSC_ILi1EEESE_EEEEENSB_IJNSC_ILi256EEENSC_ILi128EEENSB_IJNSC_ILi64EEEEEEEEENS_12float_e4m3_tESM_NSA_8TiledMMAINSA_8MMA_AtomIJNSA_10MMA_TraitsINSA_25SM100_MMA_F8F6F4_2x1SM_SSEJSM_SM_fSH_SI_NSA_17integral_constantINSA_4UMMA5MajorELST_0EEESU_NSR_INSS_7ScaleInELSV_0EEESW_EEEEEENSA_6LayoutINSB_IJSE_SE_SE_EEENSB_IJNSC_ILi0EEES11_S11_EEEEENSB_IJNSA_10UnderscoreES14_S14_EEEEENS7_6detail27Sm100ImplicitGemmTileTraitsINSA_25SM100_TMA_2SM_LOAD_IM2COLENSA_14ComposedLayoutINSA_7SwizzleILi2ELi4ELi3EEENSA_18smem_ptr_flag_bitsILi8EEENSZ_INSB_IJNSC_ILi8EEESJ_EEENSB_IJSJ_SE_EEEEEEEvEENS18_INSA_18SM100_TMA_2SM_LOADES1J_vEEEENS_8epilogue10collective18CollectiveEpilogueINS1O_23Sm100TmaWarpSpecializedILi2ELi2ELi64ELb0ELb0EEEJNSB_IJSI_SI_SK_EEENSB_IJNSZ_ISI_SE_EENSZ_ISJ_SE_EEEEESM_NSB_IJNSB_IJllllEEESE_S11_EEESM_S1Y_NS1O_6fusion15FusionCallbacksIS1S_NS1Z_17LinearCombinationISM_fSM_fLNS_15FloatRoundStyleE2EEES1T_S1W_JEEENSA_5SM1004TMEM4LOAD26SM100_TMEM_LOAD_32dp32b64xENSA_20SM90_TMA_LOAD_IM2COLES1J_NSA_39AutoVectorizingCopyWithAssumedAlignmentILi128EEENSA_21SM90_TMA_STORE_IM2COLES1J_S2B_S2B_EEEvvEEEEvNT_6ParamsE:
	.zero		3200


//--------------------- SYMBOLS --------------------------

	.type		.nv.reservedSmem.offset0,@object
	.size		.nv.reservedSmem.offset0,0x4
	.type		.nv.reservedSmem.cap,@object
	.size		.nv.reservedSmem.cap,0x4
	.type		__assertfail,@function
